//
// Generated by NVIDIA NVVM Compiler
//
// Compiler Build ID: CL-36424714
// Cuda compilation tools, release 13.0, V13.0.88
// Based on NVVM 20.0.0
//

.version 9.0
.target sm_100
.address_size 64

	// .globl	lpc_batch_f32_v2
.func  (.param .align 16 .b8 func_retval0[16]) __internal_trig_reduction_slowpathd
(
	.param .b64 __internal_trig_reduction_slowpathd_param_0
)
;
.global .align 4 .b8 __cudart_i2opi_f[24] = {65, 144, 67, 60, 153, 149, 98, 219, 192, 221, 52, 245, 209, 87, 39, 252, 41, 21, 68, 78, 110, 131, 249, 162};
.global .align 8 .b8 __cudart_i2opi_d[144] = {8, 93, 141, 31, 177, 95, 251, 107, 234, 146, 82, 138, 247, 57, 7, 61, 123, 241, 229, 235, 199, 186, 39, 117, 45, 234, 95, 158, 102, 63, 70, 79, 183, 9, 203, 39, 207, 126, 54, 109, 31, 109, 10, 90, 139, 17, 47, 239, 15, 152, 5, 222, 255, 151, 248, 31, 59, 40, 249, 189, 139, 95, 132, 156, 244, 57, 83, 131, 57, 214, 145, 57, 65, 126, 95, 180, 38, 112, 156, 233, 132, 68, 187, 46, 245, 53, 130, 232, 62, 167, 41, 177, 28, 235, 29, 254, 28, 146, 209, 9, 234, 46, 73, 6, 224, 210, 77, 66, 58, 110, 36, 183, 97, 197, 187, 222, 171, 99, 81, 254, 65, 144, 67, 60, 153, 149, 98, 219, 192, 221, 52, 245, 209, 87, 39, 252, 41, 21, 68, 78, 110, 131, 249, 162};
.global .align 16 .b8 __cudart_sin_cos_coeffs[128] = {70, 210, 176, 44, 241, 229, 90, 190, 146, 227, 172, 105, 227, 29, 199, 62, 161, 98, 219, 25, 160, 1, 42, 191, 24, 8, 17, 17, 17, 17, 129, 63, 84, 85, 85, 85, 85, 85, 197, 191, 0, 0, 0, 0, 0, 0, 0, 0, 0, 0, 0, 0, 0, 0, 0, 0, 100, 129, 253, 32, 131, 255, 168, 189, 40, 133, 239, 193, 167, 238, 33, 62, 217, 230, 6, 142, 79, 126, 146, 190, 233, 188, 221, 25, 160, 1, 250, 62, 71, 93, 193, 22, 108, 193, 86, 191, 81, 85, 85, 85, 85, 85, 165, 63, 0, 0, 0, 0, 0, 0, 224, 191, 0, 0, 0, 0, 0, 0, 240, 63};

.visible .entry lpc_batch_f32_v2(
	.param .u64 .ptr .align 1 lpc_batch_f32_v2_param_0,
	.param .u64 .ptr .align 1 lpc_batch_f32_v2_param_1,
	.param .u64 .ptr .align 1 lpc_batch_f32_v2_param_2,
	.param .u64 .ptr .align 1 lpc_batch_f32_v2_param_3,
	.param .u32 lpc_batch_f32_v2_param_4,
	.param .u64 .ptr .align 1 lpc_batch_f32_v2_param_5,
	.param .u64 .ptr .align 1 lpc_batch_f32_v2_param_6,
	.param .u64 .ptr .align 1 lpc_batch_f32_v2_param_7,
	.param .u64 .ptr .align 1 lpc_batch_f32_v2_param_8,
	.param .u32 lpc_batch_f32_v2_param_9,
	.param .u32 lpc_batch_f32_v2_param_10,
	.param .u32 lpc_batch_f32_v2_param_11,
	.param .u32 lpc_batch_f32_v2_param_12,
	.param .u64 .ptr .align 1 lpc_batch_f32_v2_param_13,
	.param .u64 .ptr .align 1 lpc_batch_f32_v2_param_14,
	.param .u32 lpc_batch_f32_v2_param_15,
	.param .u32 lpc_batch_f32_v2_param_16,
	.param .u32 lpc_batch_f32_v2_param_17,
	.param .u64 .ptr .align 1 lpc_batch_f32_v2_param_18,
	.param .u64 .ptr .align 1 lpc_batch_f32_v2_param_19,
	.param .u64 .ptr .align 1 lpc_batch_f32_v2_param_20
)
{
	.local .align 4 .b8 	__local_depot0[28];
	.reg .b64 	%SP;
	.reg .b64 	%SPL;
	.reg .pred 	%p<52>;
	.reg .b32 	%r<151>;
	.reg .b32 	%f<134>;
	.reg .b64 	%rd<174>;
	.reg .b64 	%fd<5>;

	mov.u64 	%SPL, __local_depot0;
	ld.param.u32 	%r61, [lpc_batch_f32_v2_param_4];
	ld.param.u64 	%rd39, [lpc_batch_f32_v2_param_5];
	ld.param.u32 	%r62, [lpc_batch_f32_v2_param_9];
	ld.param.u32 	%r63, [lpc_batch_f32_v2_param_10];
	ld.param.u64 	%rd44, [lpc_batch_f32_v2_param_14];
	ld.param.u32 	%r66, [lpc_batch_f32_v2_param_15];
	ld.param.u32 	%r67, [lpc_batch_f32_v2_param_16];
	ld.param.u32 	%r68, [lpc_batch_f32_v2_param_17];
	ld.param.u64 	%rd45, [lpc_batch_f32_v2_param_18];
	ld.param.u64 	%rd46, [lpc_batch_f32_v2_param_19];
	ld.param.u64 	%rd47, [lpc_batch_f32_v2_param_20];
	cvta.to.global.u64 	%rd1, %rd47;
	cvta.to.global.u64 	%rd2, %rd46;
	cvta.to.global.u64 	%rd3, %rd45;
	add.u64 	%rd4, %SPL, 0;
	add.u64 	%rd5, %SPL, 0;
	mov.u32 	%r69, %ctaid.x;
	mov.u32 	%r1, %ntid.x;
	mov.u32 	%r70, %tid.x;
	mad.lo.s32 	%r132, %r69, %r1, %r70;
	setp.ge.s32 	%p2, %r132, %r62;
	@%p2 bra 	$L__BB0_64;
	ld.param.u64 	%rd167, [lpc_batch_f32_v2_param_13];
	ld.param.u32 	%r130, [lpc_batch_f32_v2_param_12];
	ld.param.u32 	%r129, [lpc_batch_f32_v2_param_11];
	ld.param.u64 	%rd162, [lpc_batch_f32_v2_param_2];
	min.s32 	%r3, %r63, %r61;
	cvt.s64.s32 	%rd6, %r62;
	setp.ne.s32 	%p3, %r129, 0;
	setp.ne.s64 	%p4, %rd167, 0;
	and.pred  	%p1, %p3, %p4;
	cvt.s64.s32 	%rd7, %r63;
	add.s32 	%r4, %r66, -1;
	add.s32 	%r5, %r63, 1;
	cvt.rn.f32.s32 	%f1, %r130;
	and.b32  	%r6, %r3, 3;
	mul.wide.s32 	%rd8, %r62, 4;
	mov.u32 	%r71, %nctaid.x;
	mul.lo.s32 	%r7, %r1, %r71;
	cvta.to.global.u64 	%rd9, %rd162;
	not.pred 	%p32, %p1;
$L__BB0_2:
	setp.lt.s32 	%p5, %r63, 1;
	@%p5 bra 	$L__BB0_22;
	setp.lt.s32 	%p6, %r61, 1;
	@%p6 bra 	$L__BB0_21;
	and.b32  	%r9, %r3, 2147483644;
	and.b32  	%r10, %r3, 1;
	add.s32 	%r11, %r6, -1;
	setp.ne.s32 	%p7, %r68, 0;
	cvt.s64.s32 	%rd10, %r132;
	cvt.u64.u32 	%rd50, %r61;
	mul.lo.s64 	%rd11, %rd10, %rd50;
	@%p7 bra 	$L__BB0_13;
	setp.lt.u32 	%p13, %r3, 4;
	mov.b32 	%r135, 0;
	@%p13 bra 	$L__BB0_8;
	mov.b32 	%r133, 0;
$L__BB0_7:
	.pragma "nounroll";
	cvt.u64.u32 	%rd81, %r133;
	add.s64 	%rd82, %rd11, %rd81;
	shl.b64 	%rd83, %rd82, 2;
	add.s64 	%rd84, %rd3, %rd83;
	mov.b32 	%r79, 2143289344;
	st.global.u32 	[%rd84], %r79;
	add.s64 	%rd85, %rd2, %rd83;
	st.global.u32 	[%rd85], %r79;
	add.s64 	%rd86, %rd1, %rd83;
	st.global.u32 	[%rd86], %r79;
	st.global.u32 	[%rd84+4], %r79;
	st.global.u32 	[%rd85+4], %r79;
	st.global.u32 	[%rd86+4], %r79;
	st.global.u32 	[%rd84+8], %r79;
	st.global.u32 	[%rd85+8], %r79;
	st.global.u32 	[%rd86+8], %r79;
	st.global.u32 	[%rd84+12], %r79;
	st.global.u32 	[%rd85+12], %r79;
	st.global.u32 	[%rd86+12], %r79;
	add.s32 	%r133, %r133, 4;
	setp.ne.s32 	%p14, %r133, %r9;
	mov.u32 	%r135, %r9;
	@%p14 bra 	$L__BB0_7;
$L__BB0_8:
	setp.eq.s32 	%p15, %r6, 0;
	@%p15 bra 	$L__BB0_21;
	setp.eq.s32 	%p16, %r11, 0;
	@%p16 bra 	$L__BB0_11;
	cvt.u64.u32 	%rd87, %r135;
	add.s64 	%rd88, %rd11, %rd87;
	shl.b64 	%rd89, %rd88, 2;
	add.s64 	%rd90, %rd3, %rd89;
	mov.b32 	%r80, 2143289344;
	st.global.u32 	[%rd90], %r80;
	add.s64 	%rd91, %rd2, %rd89;
	st.global.u32 	[%rd91], %r80;
	add.s64 	%rd92, %rd1, %rd89;
	st.global.u32 	[%rd92], %r80;
	st.global.u32 	[%rd90+4], %r80;
	st.global.u32 	[%rd91+4], %r80;
	st.global.u32 	[%rd92+4], %r80;
	add.s32 	%r135, %r135, 2;
$L__BB0_11:
	setp.eq.s32 	%p17, %r10, 0;
	@%p17 bra 	$L__BB0_21;
	cvt.u64.u32 	%rd93, %r135;
	add.s64 	%rd94, %rd11, %rd93;
	shl.b64 	%rd95, %rd94, 2;
	add.s64 	%rd96, %rd3, %rd95;
	mov.b32 	%r81, 2143289344;
	st.global.u32 	[%rd96], %r81;
	add.s64 	%rd97, %rd2, %rd95;
	st.global.u32 	[%rd97], %r81;
	add.s64 	%rd98, %rd1, %rd95;
	st.global.u32 	[%rd98], %r81;
	bra.uni 	$L__BB0_21;
$L__BB0_13:
	setp.lt.u32 	%p8, %r3, 4;
	mov.b32 	%r138, 0;
	@%p8 bra 	$L__BB0_16;
	and.b32  	%r73, %r3, 2147483644;
	neg.s32 	%r136, %r73;
	shl.b64 	%rd169, %rd10, 2;
$L__BB0_15:
	.pragma "nounroll";
	add.s64 	%rd51, %rd3, %rd169;
	mov.b32 	%r74, 2143289344;
	st.global.u32 	[%rd51], %r74;
	add.s64 	%rd52, %rd2, %rd169;
	st.global.u32 	[%rd52], %r74;
	add.s64 	%rd53, %rd1, %rd169;
	st.global.u32 	[%rd53], %r74;
	add.s64 	%rd54, %rd51, %rd8;
	st.global.u32 	[%rd54], %r74;
	add.s64 	%rd55, %rd52, %rd8;
	st.global.u32 	[%rd55], %r74;
	add.s64 	%rd56, %rd53, %rd8;
	st.global.u32 	[%rd56], %r74;
	shl.b64 	%rd57, %rd6, 3;
	add.s64 	%rd58, %rd51, %rd57;
	st.global.u32 	[%rd58], %r74;
	add.s64 	%rd59, %rd52, %rd57;
	st.global.u32 	[%rd59], %r74;
	add.s64 	%rd60, %rd53, %rd57;
	st.global.u32 	[%rd60], %r74;
	mul.lo.s64 	%rd61, %rd6, 12;
	add.s64 	%rd62, %rd51, %rd61;
	st.global.u32 	[%rd62], %r74;
	add.s64 	%rd63, %rd52, %rd61;
	st.global.u32 	[%rd63], %r74;
	add.s64 	%rd64, %rd53, %rd61;
	st.global.u32 	[%rd64], %r74;
	add.s32 	%r136, %r136, 4;
	shl.b64 	%rd65, %rd6, 4;
	add.s64 	%rd169, %rd169, %rd65;
	setp.ne.s32 	%p9, %r136, 0;
	mov.u32 	%r138, %r9;
	@%p9 bra 	$L__BB0_15;
$L__BB0_16:
	setp.eq.s32 	%p10, %r6, 0;
	@%p10 bra 	$L__BB0_21;
	setp.eq.s32 	%p11, %r11, 0;
	@%p11 bra 	$L__BB0_19;
	cvt.u64.u32 	%rd66, %r138;
	mad.lo.s64 	%rd67, %rd66, %rd6, %rd10;
	shl.b64 	%rd68, %rd67, 2;
	add.s64 	%rd69, %rd3, %rd68;
	mov.b32 	%r75, 2143289344;
	st.global.u32 	[%rd69], %r75;
	add.s64 	%rd70, %rd2, %rd68;
	st.global.u32 	[%rd70], %r75;
	add.s64 	%rd71, %rd1, %rd68;
	st.global.u32 	[%rd71], %r75;
	add.s64 	%rd72, %rd69, %rd8;
	st.global.u32 	[%rd72], %r75;
	add.s64 	%rd73, %rd70, %rd8;
	st.global.u32 	[%rd73], %r75;
	add.s64 	%rd74, %rd71, %rd8;
	st.global.u32 	[%rd74], %r75;
	add.s32 	%r138, %r138, 2;
$L__BB0_19:
	setp.eq.s32 	%p12, %r10, 0;
	@%p12 bra 	$L__BB0_21;
	cvt.u64.u32 	%rd75, %r138;
	mad.lo.s64 	%rd76, %rd75, %rd6, %rd10;
	shl.b64 	%rd77, %rd76, 2;
	add.s64 	%rd78, %rd3, %rd77;
	mov.b32 	%r76, 2143289344;
	st.global.u32 	[%rd78], %r76;
	add.s64 	%rd79, %rd2, %rd77;
	st.global.u32 	[%rd79], %r76;
	add.s64 	%rd80, %rd1, %rd77;
	st.global.u32 	[%rd80], %r76;
$L__BB0_21:
	setp.ge.s32 	%p18, %r63, %r61;
	@%p18 bra 	$L__BB0_63;
$L__BB0_22:
	ld.param.u64 	%rd166, [lpc_batch_f32_v2_param_8];
	ld.param.u64 	%rd165, [lpc_batch_f32_v2_param_7];
	ld.param.u64 	%rd164, [lpc_batch_f32_v2_param_6];
	ld.param.u64 	%rd163, [lpc_batch_f32_v2_param_3];
	ld.param.u64 	%rd161, [lpc_batch_f32_v2_param_1];
	ld.param.u64 	%rd160, [lpc_batch_f32_v2_param_0];
	cvta.to.global.u64 	%rd15, %rd39;
	cvta.to.global.u64 	%rd16, %rd160;
	cvta.to.global.u64 	%rd17, %rd161;
	setp.eq.s64 	%p19, %rd39, 0;
	cvt.s64.s32 	%rd18, %r132;
	cvta.to.global.u64 	%rd99, %rd166;
	mul.wide.s32 	%rd100, %r132, 4;
	add.s64 	%rd101, %rd99, %rd100;
	ld.global.nc.f32 	%f2, [%rd101];
	cvta.to.global.u64 	%rd102, %rd164;
	add.s64 	%rd103, %rd102, %rd100;
	ld.global.nc.u32 	%r23, [%rd103];
	cvta.to.global.u64 	%rd104, %rd165;
	add.s64 	%rd105, %rd104, %rd100;
	ld.global.nc.f32 	%f3, [%rd105];
	cvta.to.global.u64 	%rd19, %rd163;
	shl.b64 	%rd106, %rd7, 2;
	add.s64 	%rd107, %rd19, %rd106;
	ld.global.nc.f32 	%f129, [%rd107];
	@%p19 bra 	$L__BB0_24;
	add.s64 	%rd109, %rd15, %rd106;
	ld.global.nc.f32 	%f127, [%rd109];
	bra.uni 	$L__BB0_25;
$L__BB0_24:
	add.s64 	%rd111, %rd16, %rd106;
	ld.global.nc.f32 	%f41, [%rd111];
	add.s64 	%rd112, %rd17, %rd106;
	ld.global.nc.f32 	%f42, [%rd112];
	sub.f32 	%f127, %f41, %f42;
$L__BB0_25:
	cvta.to.global.u64 	%rd20, %rd44;
	setp.eq.s64 	%p20, %rd44, 0;
	max.s32 	%r24, %r23, %r67;
	@%p20 bra 	$L__BB0_27;
	sub.s32 	%r82, %r24, %r67;
	max.s32 	%r83, %r82, 0;
	setp.lt.s32 	%p21, %r83, %r66;
	selp.b32 	%r84, %r83, %r4, %p21;
	mul.wide.s32 	%rd113, %r84, 4;
	add.s64 	%rd114, %rd20, %rd113;
	ld.global.nc.f32 	%f132, [%rd114];
	bra.uni 	$L__BB0_36;
$L__BB0_27:
	max.s32 	%r85, %r24, 1;
	cvt.rn.f32.u32 	%f43, %r85;
	mov.f32 	%f44, 0f40C90FDB;
	div.rn.f32 	%f9, %f44, %f43;
	mul.f32 	%f45, %f9, 0f3F22F983;
	cvt.rni.s32.f32 	%r142, %f45;
	cvt.rn.f32.s32 	%f46, %r142;
	fma.rn.f32 	%f47, %f46, 0fBFC90FDA, %f9;
	fma.rn.f32 	%f48, %f46, 0fB3A22168, %f47;
	fma.rn.f32 	%f124, %f46, 0fA7C234C5, %f48;
	abs.f32 	%f11, %f9;
	setp.ltu.f32 	%p22, %f11, 0f47CE4780;
	@%p22 bra 	$L__BB0_35;
	setp.neu.f32 	%p23, %f11, 0f7F800000;
	@%p23 bra 	$L__BB0_30;
	mov.f32 	%f51, 0f00000000;
	mul.rn.f32 	%f124, %f9, %f51;
	mov.b32 	%r142, 0;
	bra.uni 	$L__BB0_35;
$L__BB0_30:
	mov.b32 	%r26, %f9;
	mov.b64 	%rd170, 0;
	mov.b32 	%r139, 0;
$L__BB0_31:
	.pragma "nounroll";
	mul.wide.u32 	%rd116, %r139, 4;
	mov.u64 	%rd117, __cudart_i2opi_f;
	add.s64 	%rd118, %rd117, %rd116;
	ld.global.nc.u32 	%r87, [%rd118];
	shl.b32 	%r88, %r26, 8;
	or.b32  	%r89, %r88, -2147483648;
	mad.wide.u32 	%rd119, %r87, %r89, %rd170;
	shr.u64 	%rd170, %rd119, 32;
	add.s64 	%rd120, %rd5, %rd116;
	st.local.u32 	[%rd120], %rd119;
	add.s32 	%r139, %r139, 1;
	setp.ne.s32 	%p24, %r139, 6;
	@%p24 bra 	$L__BB0_31;
	shr.u32 	%r90, %r26, 23;
	st.local.u32 	[%rd5+24], %rd170;
	and.b32  	%r29, %r90, 31;
	add.s32 	%r91, %r90, -128;
	shr.u32 	%r92, %r91, 5;
	mul.wide.u32 	%rd121, %r92, 4;
	sub.s64 	%rd23, %rd5, %rd121;
	ld.local.u32 	%r140, [%rd23+24];
	ld.local.u32 	%r141, [%rd23+20];
	setp.eq.s32 	%p25, %r29, 0;
	@%p25 bra 	$L__BB0_34;
	shf.l.wrap.b32 	%r140, %r141, %r140, %r29;
	ld.local.u32 	%r93, [%rd23+16];
	shf.l.wrap.b32 	%r141, %r93, %r141, %r29;
$L__BB0_34:
	shr.u32 	%r94, %r140, 30;
	shf.l.wrap.b32 	%r95, %r141, %r140, 2;
	shl.b32 	%r96, %r141, 2;
	shr.u32 	%r97, %r95, 31;
	add.s32 	%r142, %r97, %r94;
	shr.s32 	%r98, %r95, 31;
	xor.b32  	%r99, %r98, %r95;
	xor.b32  	%r100, %r98, %r96;
	cvt.u64.u32 	%rd122, %r99;
	shl.b64 	%rd123, %rd122, 32;
	cvt.u64.u32 	%rd124, %r100;
	or.b64  	%rd125, %rd123, %rd124;
	cvt.rn.f64.s64 	%fd1, %rd125;
	mul.f64 	%fd2, %fd1, 0d3BF921FB54442D19;
	cvt.rn.f32.f64 	%f49, %fd2;
	neg.f32 	%f50, %f49;
	setp.lt.s32 	%p26, %r95, 0;
	selp.f32 	%f124, %f50, %f49, %p26;
$L__BB0_35:
	mul.f32 	%f52, %f124, %f124;
	fma.rn.f32 	%f53, %f52, 0f37CBAC00, 0fBAB607ED;
	fma.rn.f32 	%f54, %f53, %f52, 0f3D2AAABB;
	fma.rn.f32 	%f55, %f54, %f52, 0fBEFFFFFF;
	fma.rn.f32 	%f56, %f55, %f52, 0f3F800000;
	fma.rn.f32 	%f57, %f52, %f124, 0f00000000;
	fma.rn.f32 	%f58, %f52, 0fB94D4153, 0f3C0885E4;
	fma.rn.f32 	%f59, %f58, %f52, 0fBE2AAAA8;
	fma.rn.f32 	%f60, %f59, %f57, %f124;
	and.b32  	%r102, %r142, 1;
	setp.eq.b32 	%p27, %r102, 1;
	selp.f32 	%f61, %f56, %f60, %p27;
	selp.f32 	%f62, %f60, %f56, %p27;
	and.b32  	%r103, %r142, 2;
	setp.eq.s32 	%p28, %r103, 0;
	neg.f32 	%f63, %f61;
	selp.f32 	%f64, %f61, %f63, %p28;
	add.s32 	%r104, %r142, 1;
	and.b32  	%r105, %r104, 2;
	setp.eq.s32 	%p29, %r105, 0;
	neg.f32 	%f65, %f62;
	selp.f32 	%f66, %f62, %f65, %p29;
	mov.f32 	%f67, 0f3F800000;
	sub.f32 	%f68, %f67, %f64;
	div.rn.f32 	%f132, %f68, %f66;
$L__BB0_36:
	setp.eq.s32 	%p30, %r68, 0;
	mul.f32 	%f17, %f2, %f127;
	@%p30 bra 	$L__BB0_38;
	mad.lo.s64 	%rd171, %rd7, %rd6, %rd18;
	bra.uni 	$L__BB0_39;
$L__BB0_38:
	cvt.s64.s32 	%rd126, %r61;
	mad.lo.s64 	%rd171, %rd18, %rd126, %rd7;
$L__BB0_39:
	setp.ge.s32 	%p31, %r5, %r61;
	shl.b64 	%rd127, %rd171, 2;
	add.s64 	%rd128, %rd3, %rd127;
	st.global.f32 	[%rd128], %f129;
	add.s64 	%rd129, %rd2, %rd127;
	add.f32 	%f69, %f129, %f17;
	st.global.f32 	[%rd129], %f69;
	add.s64 	%rd130, %rd1, %rd127;
	sub.f32 	%f70, %f129, %f17;
	st.global.f32 	[%rd130], %f70;
	@%p31 bra 	$L__BB0_63;
	cvt.s64.s32 	%rd131, %r61;
	mul.lo.s64 	%rd27, %rd18, %rd131;
	selp.b32 	%r150, 0, %r23, %p1;
	mov.u32 	%r143, %r5;
	mov.f32 	%f128, %f127;
	mov.f32 	%f130, %f129;
$L__BB0_41:
	.pragma "nounroll";
	mov.u32 	%r145, %r23;
	@%p32 bra 	$L__BB0_44;
	ld.param.u64 	%rd168, [lpc_batch_f32_v2_param_13];
	cvta.to.global.u64 	%rd132, %rd168;
	mul.wide.s32 	%rd133, %r143, 4;
	add.s64 	%rd134, %rd132, %rd133;
	ld.global.nc.f32 	%f23, [%rd134];
	abs.f32 	%f71, %f23;
	setp.equ.f32 	%p33, %f71, 0f7F800000;
	@%p33 bra 	$L__BB0_44;
	ld.param.u32 	%r131, [lpc_batch_f32_v2_param_12];
	setp.gt.s32 	%p34, %r131, 0;
	mul.f32 	%f72, %f3, %f23;
	cvt.rni.f32.f32 	%f73, %f72;
	setp.lt.f32 	%p35, %f73, 0f40400000;
	selp.f32 	%f74, 0f40400000, %f73, %p35;
	setp.gt.f32 	%p36, %f74, %f1;
	selp.f32 	%f76, %f1, %f74, %p36;
	selp.f32 	%f77, %f76, %f74, %p34;
	cvt.rzi.s32.f32 	%r145, %f77;
$L__BB0_44:
	setp.eq.s32 	%p37, %r145, %r150;
	@%p37 bra 	$L__BB0_56;
	max.s32 	%r43, %r145, %r67;
	@%p20 bra 	$L__BB0_47;
	sub.s32 	%r106, %r43, %r67;
	max.s32 	%r107, %r106, 0;
	setp.lt.s32 	%p39, %r107, %r66;
	selp.b32 	%r108, %r107, %r4, %p39;
	mul.wide.s32 	%rd135, %r108, 4;
	add.s64 	%rd136, %rd20, %rd135;
	ld.global.nc.f32 	%f132, [%rd136];
	mov.u32 	%r150, %r145;
	bra.uni 	$L__BB0_56;
$L__BB0_47:
	max.s32 	%r109, %r43, 1;
	cvt.rn.f32.u32 	%f78, %r109;
	mov.f32 	%f79, 0f40C90FDB;
	div.rn.f32 	%f25, %f79, %f78;
	mul.f32 	%f80, %f25, 0f3F22F983;
	cvt.rni.s32.f32 	%r149, %f80;
	cvt.rn.f32.s32 	%f81, %r149;
	fma.rn.f32 	%f82, %f81, 0fBFC90FDA, %f25;
	fma.rn.f32 	%f83, %f81, 0fB3A22168, %f82;
	fma.rn.f32 	%f131, %f81, 0fA7C234C5, %f83;
	abs.f32 	%f27, %f25;
	setp.ltu.f32 	%p40, %f27, 0f47CE4780;
	@%p40 bra 	$L__BB0_55;
	setp.neu.f32 	%p41, %f27, 0f7F800000;
	@%p41 bra 	$L__BB0_50;
	mov.f32 	%f86, 0f00000000;
	mul.rn.f32 	%f131, %f25, %f86;
	mov.b32 	%r149, 0;
	bra.uni 	$L__BB0_55;
$L__BB0_50:
	mov.b32 	%r45, %f25;
	shl.b32 	%r111, %r45, 8;
	or.b32  	%r46, %r111, -2147483648;
	mov.b64 	%rd172, 0;
	mov.b32 	%r146, 0;
$L__BB0_51:
	.pragma "nounroll";
	mul.wide.u32 	%rd138, %r146, 4;
	mov.u64 	%rd139, __cudart_i2opi_f;
	add.s64 	%rd140, %rd139, %rd138;
	ld.global.nc.u32 	%r112, [%rd140];
	mad.wide.u32 	%rd141, %r112, %r46, %rd172;
	shr.u64 	%rd172, %rd141, 32;
	add.s64 	%rd142, %rd4, %rd138;
	st.local.u32 	[%rd142], %rd141;
	add.s32 	%r146, %r146, 1;
	setp.ne.s32 	%p42, %r146, 6;
	@%p42 bra 	$L__BB0_51;
	shr.u32 	%r113, %r45, 23;
	st.local.u32 	[%rd4+24], %rd172;
	and.b32  	%r49, %r113, 31;
	add.s32 	%r114, %r113, -128;
	shr.u32 	%r115, %r114, 5;
	mul.wide.u32 	%rd143, %r115, 4;
	sub.s64 	%rd30, %rd4, %rd143;
	ld.local.u32 	%r147, [%rd30+24];
	ld.local.u32 	%r148, [%rd30+20];
	setp.eq.s32 	%p43, %r49, 0;
	@%p43 bra 	$L__BB0_54;
	shf.l.wrap.b32 	%r147, %r148, %r147, %r49;
	ld.local.u32 	%r116, [%rd30+16];
	shf.l.wrap.b32 	%r148, %r116, %r148, %r49;
$L__BB0_54:
	shr.u32 	%r117, %r147, 30;
	shf.l.wrap.b32 	%r118, %r148, %r147, 2;
	shl.b32 	%r119, %r148, 2;
	shr.u32 	%r120, %r118, 31;
	add.s32 	%r149, %r120, %r117;
	shr.s32 	%r121, %r118, 31;
	xor.b32  	%r122, %r121, %r118;
	xor.b32  	%r123, %r121, %r119;
	cvt.u64.u32 	%rd144, %r122;
	shl.b64 	%rd145, %rd144, 32;
	cvt.u64.u32 	%rd146, %r123;
	or.b64  	%rd147, %rd145, %rd146;
	cvt.rn.f64.s64 	%fd3, %rd147;
	mul.f64 	%fd4, %fd3, 0d3BF921FB54442D19;
	cvt.rn.f32.f64 	%f84, %fd4;
	neg.f32 	%f85, %f84;
	setp.lt.s32 	%p44, %r118, 0;
	selp.f32 	%f131, %f85, %f84, %p44;
$L__BB0_55:
	mul.f32 	%f87, %f131, %f131;
	fma.rn.f32 	%f88, %f87, 0f37CBAC00, 0fBAB607ED;
	fma.rn.f32 	%f89, %f88, %f87, 0f3D2AAABB;
	fma.rn.f32 	%f90, %f89, %f87, 0fBEFFFFFF;
	fma.rn.f32 	%f91, %f90, %f87, 0f3F800000;
	fma.rn.f32 	%f92, %f87, %f131, 0f00000000;
	fma.rn.f32 	%f93, %f87, 0fB94D4153, 0f3C0885E4;
	fma.rn.f32 	%f94, %f93, %f87, 0fBE2AAAA8;
	fma.rn.f32 	%f95, %f94, %f92, %f131;
	and.b32  	%r125, %r149, 1;
	setp.eq.b32 	%p45, %r125, 1;
	selp.f32 	%f96, %f91, %f95, %p45;
	selp.f32 	%f97, %f95, %f91, %p45;
	and.b32  	%r126, %r149, 2;
	setp.eq.s32 	%p46, %r126, 0;
	neg.f32 	%f98, %f96;
	selp.f32 	%f99, %f96, %f98, %p46;
	add.s32 	%r127, %r149, 1;
	and.b32  	%r128, %r127, 2;
	setp.eq.s32 	%p47, %r128, 0;
	neg.f32 	%f100, %f97;
	selp.f32 	%f101, %f97, %f100, %p47;
	mov.f32 	%f102, 0f3F800000;
	sub.f32 	%f103, %f102, %f99;
	div.rn.f32 	%f132, %f103, %f101;
	mov.u32 	%r150, %r145;
$L__BB0_56:
	mov.f32 	%f104, 0f3F800000;
	sub.f32 	%f105, %f104, %f132;
	mul.f32 	%f33, %f105, 0f3F000000;
	cvt.s64.s32 	%rd31, %r143;
	mul.wide.s32 	%rd148, %r143, 4;
	add.s64 	%rd149, %rd19, %rd148;
	ld.global.nc.f32 	%f34, [%rd149];
	add.f32 	%f106, %f130, %f34;
	mul.f32 	%f107, %f33, %f106;
	fma.rn.f32 	%f129, %f132, %f129, %f107;
	@%p19 bra 	$L__BB0_58;
	shl.b64 	%rd150, %rd31, 2;
	add.s64 	%rd151, %rd15, %rd150;
	ld.global.nc.f32 	%f133, [%rd151];
	bra.uni 	$L__BB0_59;
$L__BB0_58:
	shl.b64 	%rd152, %rd31, 2;
	add.s64 	%rd153, %rd16, %rd152;
	ld.global.nc.f32 	%f108, [%rd153];
	add.s64 	%rd154, %rd17, %rd152;
	ld.global.nc.f32 	%f109, [%rd154];
	sub.f32 	%f110, %f108, %f109;
	add.s64 	%rd155, %rd9, %rd152;
	ld.global.nc.f32 	%f111, [%rd155];
	ld.global.nc.f32 	%f112, [%rd154+-4];
	sub.f32 	%f113, %f111, %f112;
	abs.f32 	%f114, %f113;
	ld.global.nc.f32 	%f115, [%rd153+-4];
	sub.f32 	%f116, %f111, %f115;
	abs.f32 	%f117, %f116;
	max.f32 	%f118, %f114, %f117;
	max.f32 	%f133, %f110, %f118;
$L__BB0_59:
	add.f32 	%f119, %f128, %f133;
	mul.f32 	%f120, %f33, %f119;
	fma.rn.f32 	%f127, %f132, %f127, %f120;
	mul.f32 	%f40, %f2, %f127;
	@%p30 bra 	$L__BB0_61;
	mad.lo.s64 	%rd173, %rd31, %rd6, %rd18;
	bra.uni 	$L__BB0_62;
$L__BB0_61:
	add.s64 	%rd173, %rd27, %rd31;
$L__BB0_62:
	shl.b64 	%rd156, %rd173, 2;
	add.s64 	%rd157, %rd3, %rd156;
	st.global.f32 	[%rd157], %f129;
	add.s64 	%rd158, %rd2, %rd156;
	add.f32 	%f121, %f129, %f40;
	st.global.f32 	[%rd158], %f121;
	add.s64 	%rd159, %rd1, %rd156;
	sub.f32 	%f122, %f129, %f40;
	st.global.f32 	[%rd159], %f122;
	add.s32 	%r143, %r143, 1;
	setp.ne.s32 	%p50, %r143, %r61;
	mov.f32 	%f128, %f133;
	mov.f32 	%f130, %f34;
	@%p50 bra 	$L__BB0_41;
$L__BB0_63:
	add.s32 	%r132, %r132, %r7;
	setp.lt.s32 	%p51, %r132, %r62;
	@%p51 bra 	$L__BB0_2;
$L__BB0_64:
	ret;

}
	// .globl	lpc_batch_f32
.visible .entry lpc_batch_f32(
	.param .u64 .ptr .align 1 lpc_batch_f32_param_0,
	.param .u64 .ptr .align 1 lpc_batch_f32_param_1,
	.param .u64 .ptr .align 1 lpc_batch_f32_param_2,
	.param .u64 .ptr .align 1 lpc_batch_f32_param_3,
	.param .u32 lpc_batch_f32_param_4,
	.param .u64 .ptr .align 1 lpc_batch_f32_param_5,
	.param .u64 .ptr .align 1 lpc_batch_f32_param_6,
	.param .u64 .ptr .align 1 lpc_batch_f32_param_7,
	.param .u64 .ptr .align 1 lpc_batch_f32_param_8,
	.param .u32 lpc_batch_f32_param_9,
	.param .u32 lpc_batch_f32_param_10,
	.param .u32 lpc_batch_f32_param_11,
	.param .u32 lpc_batch_f32_param_12,
	.param .u64 .ptr .align 1 lpc_batch_f32_param_13,
	.param .u64 .ptr .align 1 lpc_batch_f32_param_14,
	.param .u64 .ptr .align 1 lpc_batch_f32_param_15,
	.param .u64 .ptr .align 1 lpc_batch_f32_param_16
)
{
	.reg .pred 	%p<84>;
	.reg .b32 	%r<200>;
	.reg .b32 	%f<50>;
	.reg .b64 	%rd<210>;
	.reg .b64 	%fd<214>;

	ld.param.u64 	%rd42, [lpc_batch_f32_param_0];
	ld.param.u64 	%rd43, [lpc_batch_f32_param_1];
	ld.param.u64 	%rd44, [lpc_batch_f32_param_3];
	ld.param.u32 	%r98, [lpc_batch_f32_param_4];
	ld.param.u64 	%rd39, [lpc_batch_f32_param_5];
	ld.param.u64 	%rd45, [lpc_batch_f32_param_6];
	ld.param.u64 	%rd46, [lpc_batch_f32_param_8];
	ld.param.u32 	%r99, [lpc_batch_f32_param_9];
	ld.param.u32 	%r100, [lpc_batch_f32_param_10];
	ld.param.u32 	%r101, [lpc_batch_f32_param_11];
	ld.param.u32 	%r102, [lpc_batch_f32_param_12];
	ld.param.u64 	%rd47, [lpc_batch_f32_param_14];
	ld.param.u64 	%rd48, [lpc_batch_f32_param_15];
	ld.param.u64 	%rd49, [lpc_batch_f32_param_16];
	cvta.to.global.u64 	%rd1, %rd49;
	cvta.to.global.u64 	%rd2, %rd48;
	cvta.to.global.u64 	%rd3, %rd43;
	cvta.to.global.u64 	%rd4, %rd42;
	cvta.to.global.u64 	%rd5, %rd39;
	cvta.to.global.u64 	%rd6, %rd47;
	cvta.to.global.u64 	%rd7, %rd44;
	cvta.to.global.u64 	%rd8, %rd45;
	cvta.to.global.u64 	%rd9, %rd46;
	mov.u32 	%r103, %ctaid.x;
	mov.u32 	%r104, %ntid.x;
	mov.u32 	%r105, %tid.x;
	mad.lo.s32 	%r1, %r103, %r104, %r105;
	mov.u32 	%r106, %nctaid.x;
	mul.lo.s32 	%r2, %r104, %r106;
	setp.ge.s32 	%p2, %r1, %r99;
	@%p2 bra 	$L__BB1_106;
	ld.param.u64 	%rd205, [lpc_batch_f32_param_13];
	min.s32 	%r3, %r100, %r98;
	setp.ge.s32 	%p3, %r100, %r98;
	add.s32 	%r4, %r100, 1;
	setp.ne.s32 	%p4, %r101, 0;
	setp.ne.s64 	%p5, %rd205, 0;
	and.pred  	%p1, %p4, %p5;
	@%p3 bra 	$L__BB1_95;
	mul.wide.s32 	%rd68, %r100, 4;
	add.s64 	%rd10, %rd7, %rd68;
	add.s64 	%rd11, %rd5, %rd68;
	add.s64 	%rd12, %rd4, %rd68;
	add.s64 	%rd13, %rd3, %rd68;
	setp.ge.s32 	%p13, %r4, %r98;
	@%p13 bra 	$L__BB1_46;
	cvt.rn.f64.s32 	%fd1, %r102;
	and.b32  	%r5, %r3, 7;
	ld.global.nc.f32 	%f1, [%rd10];
	mov.f64 	%fd60, 0d0000000000000000;
	mov.f64 	%fd61, 0d7FF0000000000000;
	mul.rn.f64 	%fd2, %fd61, %fd60;
	mul.wide.s32 	%rd14, %r98, 4;
	cvt.f64.f32 	%fd64, %f1;
	not.pred 	%p67, %p1;
$L__BB1_4:
	ld.param.u64 	%rd204, [lpc_batch_f32_param_7];
	setp.gt.s32 	%p47, %r3, 0;
	cvt.s64.s32 	%rd15, %r1;
	mul.wide.s32 	%rd143, %r1, %r98;
	shl.b64 	%rd144, %rd143, 2;
	add.s64 	%rd16, %rd6, %rd144;
	add.s64 	%rd17, %rd2, %rd144;
	add.s64 	%rd18, %rd1, %rd144;
	mul.wide.s32 	%rd145, %r1, 4;
	add.s64 	%rd146, %rd9, %rd145;
	ld.global.nc.f32 	%f31, [%rd146];
	cvt.f64.f32 	%fd3, %f31;
	add.s64 	%rd147, %rd8, %rd145;
	ld.global.nc.u32 	%r7, [%rd147];
	cvta.to.global.u64 	%rd148, %rd204;
	add.s64 	%rd149, %rd148, %rd145;
	ld.global.nc.f32 	%f2, [%rd149];
	@%p47 bra 	$L__BB1_35;
$L__BB1_5:
	setp.eq.s64 	%p56, %rd39, 0;
	mul.wide.s32 	%rd166, %r100, 4;
	add.s64 	%rd167, %rd16, %rd166;
	st.global.f32 	[%rd167], %f1;
	@%p56 bra 	$L__BB1_7;
	ld.global.nc.f32 	%f46, [%rd11];
	bra.uni 	$L__BB1_8;
$L__BB1_7:
	ld.global.nc.f32 	%f32, [%rd12];
	ld.global.nc.f32 	%f33, [%rd13];
	sub.f32 	%f46, %f32, %f33;
$L__BB1_8:
	setp.ne.s32 	%p57, %r101, 0;
	setp.eq.s32 	%p58, %r101, 0;
	cvt.f64.f32 	%fd206, %f46;
	mul.f64 	%fd63, %fd3, %fd206;
	add.f64 	%fd65, %fd63, %fd64;
	cvt.rn.f32.f64 	%f34, %fd65;
	add.s64 	%rd169, %rd17, %rd166;
	st.global.f32 	[%rd169], %f34;
	sub.f64 	%fd66, %fd64, %fd63;
	cvt.rn.f32.f64 	%f35, %fd66;
	add.s64 	%rd170, %rd18, %rd166;
	st.global.f32 	[%rd170], %f35;
	selp.b32 	%r177, %r7, 0, %p58;
	mov.f64 	%fd211, 0d0000000000000000;
	@%p57 bra 	$L__BB1_17;
	max.s32 	%r144, %r7, 1;
	cvt.rn.f64.u32 	%fd67, %r144;
	mov.f64 	%fd68, 0d401921FB54442D18;
	div.rn.f64 	%fd5, %fd68, %fd67;
	setp.eq.f64 	%p59, %fd5, 0d7FF0000000000000;
	mov.b32 	%r168, 0;
	mov.f64 	%fd202, %fd2;
	@%p59 bra 	$L__BB1_12;
	mul.f64 	%fd69, %fd5, 0d3FE45F306DC9C883;
	cvt.rni.s32.f64 	%r168, %fd69;
	cvt.rn.f64.s32 	%fd70, %r168;
	fma.rn.f64 	%fd71, %fd70, 0dBFF921FB54442D18, %fd5;
	fma.rn.f64 	%fd72, %fd70, 0dBC91A62633145C00, %fd71;
	fma.rn.f64 	%fd202, %fd70, 0dB97B839A252049C0, %fd72;
	setp.ltu.f64 	%p60, %fd5, 0d41E0000000000000;
	@%p60 bra 	$L__BB1_12;
	{ // callseq 1, 0
	.param .b64 param0;
	st.param.f64 	[param0], %fd5;
	.param .align 16 .b8 retval0[16];
	call.uni (retval0), 
	__internal_trig_reduction_slowpathd, 
	(
	param0
	);
	ld.param.f64 	%fd202, [retval0];
	ld.param.b32 	%r168, [retval0+8];
	} // callseq 1
$L__BB1_12:
	shl.b32 	%r147, %r168, 6;
	cvt.u64.u32 	%rd171, %r147;
	and.b64  	%rd172, %rd171, 64;
	mov.u64 	%rd173, __cudart_sin_cos_coeffs;
	add.s64 	%rd174, %rd173, %rd172;
	mul.rn.f64 	%fd74, %fd202, %fd202;
	and.b32  	%r148, %r168, 1;
	setp.eq.b32 	%p62, %r148, 1;
	selp.f64 	%fd75, 0dBDA8FF8320FD8164, 0d3DE5DB65F9785EBA, %p62;
	ld.global.nc.v2.f64 	{%fd76, %fd77}, [%rd174];
	fma.rn.f64 	%fd78, %fd75, %fd74, %fd76;
	fma.rn.f64 	%fd79, %fd78, %fd74, %fd77;
	ld.global.nc.v2.f64 	{%fd80, %fd81}, [%rd174+16];
	fma.rn.f64 	%fd82, %fd79, %fd74, %fd80;
	fma.rn.f64 	%fd83, %fd82, %fd74, %fd81;
	ld.global.nc.v2.f64 	{%fd84, %fd85}, [%rd174+32];
	fma.rn.f64 	%fd86, %fd83, %fd74, %fd84;
	fma.rn.f64 	%fd87, %fd86, %fd74, %fd85;
	fma.rn.f64 	%fd88, %fd87, %fd202, %fd202;
	fma.rn.f64 	%fd89, %fd87, %fd74, 0d3FF0000000000000;
	selp.f64 	%fd90, %fd89, %fd88, %p62;
	and.b32  	%r149, %r168, 2;
	setp.eq.s32 	%p63, %r149, 0;
	mov.f64 	%fd91, 0d0000000000000000;
	sub.f64 	%fd92, %fd91, %fd90;
	selp.f64 	%fd9, %fd90, %fd92, %p63;
	mov.b32 	%r170, 1;
	mov.f64 	%fd204, %fd2;
	@%p59 bra 	$L__BB1_16;
	mul.f64 	%fd93, %fd5, 0d3FE45F306DC9C883;
	cvt.rni.s32.f64 	%r169, %fd93;
	cvt.rn.f64.s32 	%fd94, %r169;
	fma.rn.f64 	%fd95, %fd94, 0dBFF921FB54442D18, %fd5;
	fma.rn.f64 	%fd96, %fd94, 0dBC91A62633145C00, %fd95;
	fma.rn.f64 	%fd204, %fd94, 0dB97B839A252049C0, %fd96;
	setp.ltu.f64 	%p64, %fd5, 0d41E0000000000000;
	@%p64 bra 	$L__BB1_15;
	{ // callseq 2, 0
	.param .b64 param0;
	st.param.f64 	[param0], %fd5;
	.param .align 16 .b8 retval0[16];
	call.uni (retval0), 
	__internal_trig_reduction_slowpathd, 
	(
	param0
	);
	ld.param.f64 	%fd204, [retval0];
	ld.param.b32 	%r169, [retval0+8];
	} // callseq 2
$L__BB1_15:
	add.s32 	%r170, %r169, 1;
$L__BB1_16:
	shl.b32 	%r151, %r170, 6;
	cvt.u64.u32 	%rd175, %r151;
	and.b64  	%rd176, %rd175, 64;
	add.s64 	%rd178, %rd173, %rd176;
	mul.rn.f64 	%fd98, %fd204, %fd204;
	and.b32  	%r152, %r170, 1;
	setp.eq.b32 	%p65, %r152, 1;
	selp.f64 	%fd99, 0dBDA8FF8320FD8164, 0d3DE5DB65F9785EBA, %p65;
	ld.global.nc.v2.f64 	{%fd100, %fd101}, [%rd178];
	fma.rn.f64 	%fd102, %fd99, %fd98, %fd100;
	fma.rn.f64 	%fd103, %fd102, %fd98, %fd101;
	ld.global.nc.v2.f64 	{%fd104, %fd105}, [%rd178+16];
	fma.rn.f64 	%fd106, %fd103, %fd98, %fd104;
	fma.rn.f64 	%fd107, %fd106, %fd98, %fd105;
	ld.global.nc.v2.f64 	{%fd108, %fd109}, [%rd178+32];
	fma.rn.f64 	%fd110, %fd107, %fd98, %fd108;
	fma.rn.f64 	%fd111, %fd110, %fd98, %fd109;
	fma.rn.f64 	%fd112, %fd111, %fd204, %fd204;
	fma.rn.f64 	%fd113, %fd111, %fd98, 0d3FF0000000000000;
	selp.f64 	%fd114, %fd113, %fd112, %p65;
	and.b32  	%r153, %r170, 2;
	setp.eq.s32 	%p66, %r153, 0;
	mov.f64 	%fd115, 0d0000000000000000;
	sub.f64 	%fd116, %fd115, %fd114;
	selp.f64 	%fd117, %fd114, %fd116, %p66;
	mov.f64 	%fd118, 0d3FF0000000000000;
	sub.f64 	%fd119, %fd118, %fd9;
	div.rn.f64 	%fd211, %fd119, %fd117;
$L__BB1_17:
	mov.f32 	%f47, %f1;
	mov.f32 	%f48, %f1;
	mov.u32 	%r171, %r4;
	mov.f64 	%fd207, %fd206;
$L__BB1_18:
	mov.u32 	%r173, %r7;
	@%p67 bra 	$L__BB1_21;
	ld.param.u64 	%rd206, [lpc_batch_f32_param_13];
	cvta.to.global.u64 	%rd179, %rd206;
	mul.wide.s32 	%rd180, %r171, 4;
	add.s64 	%rd181, %rd179, %rd180;
	ld.global.nc.f32 	%f36, [%rd181];
	cvt.f64.f32 	%fd18, %f36;
	abs.f64 	%fd120, %fd18;
	setp.equ.f64 	%p68, %fd120, 0d7FF0000000000000;
	@%p68 bra 	$L__BB1_21;
	setp.gt.s32 	%p69, %r102, 0;
	cvt.f64.f32 	%fd121, %f2;
	mul.f64 	%fd122, %fd121, %fd18;
	cvt.rni.f64.f64 	%fd123, %fd122;
	setp.lt.f64 	%p70, %fd123, 0d4008000000000000;
	selp.f64 	%fd124, 0d4008000000000000, %fd123, %p70;
	setp.gt.f64 	%p71, %fd124, %fd1;
	selp.f64 	%fd126, %fd1, %fd124, %p71;
	selp.f64 	%fd127, %fd126, %fd124, %p69;
	cvt.rzi.s32.f64 	%r173, %fd127;
$L__BB1_21:
	setp.eq.s32 	%p72, %r173, %r177;
	@%p72 bra 	$L__BB1_30;
	max.s32 	%r155, %r173, 1;
	cvt.rn.f64.u32 	%fd128, %r155;
	mov.f64 	%fd129, 0d401921FB54442D18;
	div.rn.f64 	%fd19, %fd129, %fd128;
	setp.eq.f64 	%p73, %fd19, 0d7FF0000000000000;
	mov.b32 	%r174, 0;
	mov.f64 	%fd208, %fd2;
	@%p73 bra 	$L__BB1_25;
	mul.f64 	%fd130, %fd19, 0d3FE45F306DC9C883;
	cvt.rni.s32.f64 	%r174, %fd130;
	cvt.rn.f64.s32 	%fd131, %r174;
	fma.rn.f64 	%fd132, %fd131, 0dBFF921FB54442D18, %fd19;
	fma.rn.f64 	%fd133, %fd131, 0dBC91A62633145C00, %fd132;
	fma.rn.f64 	%fd208, %fd131, 0dB97B839A252049C0, %fd133;
	setp.ltu.f64 	%p74, %fd19, 0d41E0000000000000;
	@%p74 bra 	$L__BB1_25;
	{ // callseq 3, 0
	.param .b64 param0;
	st.param.f64 	[param0], %fd19;
	.param .align 16 .b8 retval0[16];
	call.uni (retval0), 
	__internal_trig_reduction_slowpathd, 
	(
	param0
	);
	ld.param.f64 	%fd208, [retval0];
	ld.param.b32 	%r174, [retval0+8];
	} // callseq 3
$L__BB1_25:
	shl.b32 	%r158, %r174, 6;
	cvt.u64.u32 	%rd182, %r158;
	and.b64  	%rd183, %rd182, 64;
	mov.u64 	%rd184, __cudart_sin_cos_coeffs;
	add.s64 	%rd185, %rd184, %rd183;
	mul.rn.f64 	%fd135, %fd208, %fd208;
	and.b32  	%r159, %r174, 1;
	setp.eq.b32 	%p76, %r159, 1;
	selp.f64 	%fd136, 0dBDA8FF8320FD8164, 0d3DE5DB65F9785EBA, %p76;
	ld.global.nc.v2.f64 	{%fd137, %fd138}, [%rd185];
	fma.rn.f64 	%fd139, %fd136, %fd135, %fd137;
	fma.rn.f64 	%fd140, %fd139, %fd135, %fd138;
	ld.global.nc.v2.f64 	{%fd141, %fd142}, [%rd185+16];
	fma.rn.f64 	%fd143, %fd140, %fd135, %fd141;
	fma.rn.f64 	%fd144, %fd143, %fd135, %fd142;
	ld.global.nc.v2.f64 	{%fd145, %fd146}, [%rd185+32];
	fma.rn.f64 	%fd147, %fd144, %fd135, %fd145;
	fma.rn.f64 	%fd148, %fd147, %fd135, %fd146;
	fma.rn.f64 	%fd149, %fd148, %fd208, %fd208;
	fma.rn.f64 	%fd150, %fd148, %fd135, 0d3FF0000000000000;
	selp.f64 	%fd151, %fd150, %fd149, %p76;
	and.b32  	%r160, %r174, 2;
	setp.eq.s32 	%p77, %r160, 0;
	mov.f64 	%fd152, 0d0000000000000000;
	sub.f64 	%fd153, %fd152, %fd151;
	selp.f64 	%fd23, %fd151, %fd153, %p77;
	mov.b32 	%r176, 1;
	mov.f64 	%fd210, %fd2;
	@%p73 bra 	$L__BB1_29;
	mul.f64 	%fd154, %fd19, 0d3FE45F306DC9C883;
	cvt.rni.s32.f64 	%r175, %fd154;
	cvt.rn.f64.s32 	%fd155, %r175;
	fma.rn.f64 	%fd156, %fd155, 0dBFF921FB54442D18, %fd19;
	fma.rn.f64 	%fd157, %fd155, 0dBC91A62633145C00, %fd156;
	fma.rn.f64 	%fd210, %fd155, 0dB97B839A252049C0, %fd157;
	setp.ltu.f64 	%p78, %fd19, 0d41E0000000000000;
	@%p78 bra 	$L__BB1_28;
	{ // callseq 4, 0
	.param .b64 param0;
	st.param.f64 	[param0], %fd19;
	.param .align 16 .b8 retval0[16];
	call.uni (retval0), 
	__internal_trig_reduction_slowpathd, 
	(
	param0
	);
	ld.param.f64 	%fd210, [retval0];
	ld.param.b32 	%r175, [retval0+8];
	} // callseq 4
$L__BB1_28:
	add.s32 	%r176, %r175, 1;
$L__BB1_29:
	shl.b32 	%r162, %r176, 6;
	cvt.u64.u32 	%rd186, %r162;
	and.b64  	%rd187, %rd186, 64;
	mov.u64 	%rd188, __cudart_sin_cos_coeffs;
	add.s64 	%rd189, %rd188, %rd187;
	mul.rn.f64 	%fd159, %fd210, %fd210;
	and.b32  	%r163, %r176, 1;
	setp.eq.b32 	%p79, %r163, 1;
	selp.f64 	%fd160, 0dBDA8FF8320FD8164, 0d3DE5DB65F9785EBA, %p79;
	ld.global.nc.v2.f64 	{%fd161, %fd162}, [%rd189];
	fma.rn.f64 	%fd163, %fd160, %fd159, %fd161;
	fma.rn.f64 	%fd164, %fd163, %fd159, %fd162;
	ld.global.nc.v2.f64 	{%fd165, %fd166}, [%rd189+16];
	fma.rn.f64 	%fd167, %fd164, %fd159, %fd165;
	fma.rn.f64 	%fd168, %fd167, %fd159, %fd166;
	ld.global.nc.v2.f64 	{%fd169, %fd170}, [%rd189+32];
	fma.rn.f64 	%fd171, %fd168, %fd159, %fd169;
	fma.rn.f64 	%fd172, %fd171, %fd159, %fd170;
	fma.rn.f64 	%fd173, %fd172, %fd210, %fd210;
	fma.rn.f64 	%fd174, %fd172, %fd159, 0d3FF0000000000000;
	selp.f64 	%fd175, %fd174, %fd173, %p79;
	and.b32  	%r164, %r176, 2;
	setp.eq.s32 	%p80, %r164, 0;
	mov.f64 	%fd176, 0d0000000000000000;
	sub.f64 	%fd177, %fd176, %fd175;
	selp.f64 	%fd178, %fd175, %fd177, %p80;
	mov.f64 	%fd179, 0d3FF0000000000000;
	sub.f64 	%fd180, %fd179, %fd23;
	div.rn.f64 	%fd211, %fd180, %fd178;
	mov.u32 	%r177, %r173;
$L__BB1_30:
	setp.eq.s64 	%p81, %rd39, 0;
	mov.f64 	%fd181, 0d3FF0000000000000;
	sub.f64 	%fd182, %fd181, %fd211;
	cvt.f64.f32 	%fd183, %f48;
	mul.wide.s32 	%rd190, %r171, 4;
	add.s64 	%rd191, %rd7, %rd190;
	ld.global.nc.f32 	%f48, [%rd191];
	cvt.f64.f32 	%fd184, %f48;
	cvt.f64.f32 	%fd185, %f47;
	mul.f64 	%fd30, %fd182, 0d3FE0000000000000;
	add.f64 	%fd186, %fd183, %fd184;
	mul.f64 	%fd187, %fd30, %fd186;
	fma.rn.f64 	%fd31, %fd211, %fd185, %fd187;
	cvt.rn.f32.f64 	%f47, %fd31;
	add.s64 	%rd192, %rd16, %rd190;
	st.global.f32 	[%rd192], %f47;
	@%p81 bra 	$L__BB1_32;
	add.s64 	%rd194, %rd5, %rd190;
	ld.global.nc.f32 	%f37, [%rd194];
	cvt.f64.f32 	%fd212, %f37;
	bra.uni 	$L__BB1_33;
$L__BB1_32:
	ld.param.u64 	%rd203, [lpc_batch_f32_param_2];
	mul.wide.s32 	%rd195, %r171, 4;
	add.s64 	%rd196, %rd4, %rd195;
	ld.global.nc.f32 	%f38, [%rd196];
	add.s64 	%rd197, %rd3, %rd195;
	ld.global.nc.f32 	%f39, [%rd197];
	sub.f32 	%f40, %f38, %f39;
	cvt.f64.f32 	%fd188, %f40;
	cvta.to.global.u64 	%rd198, %rd203;
	add.s64 	%rd199, %rd198, %rd195;
	ld.global.nc.f32 	%f41, [%rd199];
	cvt.f64.f32 	%fd189, %f41;
	ld.global.nc.f32 	%f42, [%rd197+-4];
	cvt.f64.f32 	%fd190, %f42;
	sub.f64 	%fd191, %fd189, %fd190;
	abs.f64 	%fd192, %fd191;
	ld.global.nc.f32 	%f43, [%rd196+-4];
	cvt.f64.f32 	%fd193, %f43;
	sub.f64 	%fd194, %fd189, %fd193;
	abs.f64 	%fd195, %fd194;
	max.f64 	%fd196, %fd192, %fd195;
	max.f64 	%fd212, %fd188, %fd196;
$L__BB1_33:
	add.f64 	%fd197, %fd207, %fd212;
	mul.f64 	%fd198, %fd30, %fd197;
	fma.rn.f64 	%fd206, %fd211, %fd206, %fd198;
	mul.f64 	%fd199, %fd206, %fd3;
	add.f64 	%fd200, %fd31, %fd199;
	cvt.rn.f32.f64 	%f44, %fd200;
	mul.wide.s32 	%rd200, %r171, 4;
	add.s64 	%rd201, %rd17, %rd200;
	st.global.f32 	[%rd201], %f44;
	sub.f64 	%fd201, %fd31, %fd199;
	cvt.rn.f32.f64 	%f45, %fd201;
	add.s64 	%rd202, %rd18, %rd200;
	st.global.f32 	[%rd202], %f45;
	add.s32 	%r171, %r171, 1;
	setp.eq.s32 	%p82, %r171, %r98;
	mov.f64 	%fd207, %fd212;
	@%p82 bra 	$L__BB1_34;
	bra.uni 	$L__BB1_18;
$L__BB1_34:
	cvt.u32.u64 	%r165, %rd15;
	add.s32 	%r1, %r165, %r2;
	setp.lt.s32 	%p83, %r1, %r99;
	@%p83 bra 	$L__BB1_4;
	bra.uni 	$L__BB1_106;
$L__BB1_35:
	add.s32 	%r134, %r3, -1;
	setp.lt.u32 	%p48, %r134, 7;
	mov.b32 	%r178, 0;
	@%p48 bra 	$L__BB1_38;
	and.b32  	%r178, %r3, 2147483640;
	neg.s32 	%r167, %r178;
	mul.lo.s64 	%rd150, %rd14, %rd15;
	add.s64 	%rd151, %rd6, %rd150;
	add.s64 	%rd209, %rd151, 16;
	add.s64 	%rd152, %rd2, %rd150;
	add.s64 	%rd208, %rd152, 16;
	add.s64 	%rd153, %rd1, %rd150;
	add.s64 	%rd207, %rd153, 16;
$L__BB1_37:
	.pragma "nounroll";
	mov.b32 	%r136, 2143289344;
	st.global.u32 	[%rd209+-16], %r136;
	st.global.u32 	[%rd208+-16], %r136;
	st.global.u32 	[%rd207+-16], %r136;
	st.global.u32 	[%rd209+-12], %r136;
	st.global.u32 	[%rd208+-12], %r136;
	st.global.u32 	[%rd207+-12], %r136;
	st.global.u32 	[%rd209+-8], %r136;
	st.global.u32 	[%rd208+-8], %r136;
	st.global.u32 	[%rd207+-8], %r136;
	st.global.u32 	[%rd209+-4], %r136;
	st.global.u32 	[%rd208+-4], %r136;
	st.global.u32 	[%rd207+-4], %r136;
	st.global.u32 	[%rd209], %r136;
	st.global.u32 	[%rd208], %r136;
	st.global.u32 	[%rd207], %r136;
	st.global.u32 	[%rd209+4], %r136;
	st.global.u32 	[%rd208+4], %r136;
	st.global.u32 	[%rd207+4], %r136;
	st.global.u32 	[%rd209+8], %r136;
	st.global.u32 	[%rd208+8], %r136;
	st.global.u32 	[%rd207+8], %r136;
	st.global.u32 	[%rd209+12], %r136;
	st.global.u32 	[%rd208+12], %r136;
	st.global.u32 	[%rd207+12], %r136;
	add.s32 	%r167, %r167, 8;
	add.s64 	%rd209, %rd209, 32;
	add.s64 	%rd208, %rd208, 32;
	add.s64 	%rd207, %rd207, 32;
	setp.eq.s32 	%p49, %r167, 0;
	@%p49 bra 	$L__BB1_38;
	bra.uni 	$L__BB1_37;
$L__BB1_38:
	setp.eq.s32 	%p50, %r5, 0;
	@%p50 bra 	$L__BB1_5;
	add.s32 	%r137, %r5, -1;
	setp.lt.u32 	%p51, %r137, 3;
	@%p51 bra 	$L__BB1_41;
	mul.wide.u32 	%rd154, %r178, 4;
	add.s64 	%rd155, %rd16, %rd154;
	mov.b32 	%r138, 2143289344;
	st.global.u32 	[%rd155], %r138;
	add.s64 	%rd156, %rd17, %rd154;
	st.global.u32 	[%rd156], %r138;
	add.s64 	%rd157, %rd18, %rd154;
	st.global.u32 	[%rd157], %r138;
	st.global.u32 	[%rd155+4], %r138;
	st.global.u32 	[%rd156+4], %r138;
	st.global.u32 	[%rd157+4], %r138;
	st.global.u32 	[%rd155+8], %r138;
	st.global.u32 	[%rd156+8], %r138;
	st.global.u32 	[%rd157+8], %r138;
	st.global.u32 	[%rd155+12], %r138;
	st.global.u32 	[%rd156+12], %r138;
	st.global.u32 	[%rd157+12], %r138;
	add.s32 	%r178, %r178, 4;
$L__BB1_41:
	and.b32  	%r139, %r3, 3;
	setp.eq.s32 	%p52, %r139, 0;
	@%p52 bra 	$L__BB1_5;
	setp.eq.s32 	%p53, %r139, 1;
	@%p53 bra 	$L__BB1_44;
	mul.wide.u32 	%rd158, %r178, 4;
	add.s64 	%rd159, %rd16, %rd158;
	mov.b32 	%r140, 2143289344;
	st.global.u32 	[%rd159], %r140;
	add.s64 	%rd160, %rd17, %rd158;
	st.global.u32 	[%rd160], %r140;
	add.s64 	%rd161, %rd18, %rd158;
	st.global.u32 	[%rd161], %r140;
	st.global.u32 	[%rd159+4], %r140;
	st.global.u32 	[%rd160+4], %r140;
	st.global.u32 	[%rd161+4], %r140;
	add.s32 	%r178, %r178, 2;
$L__BB1_44:
	and.b32  	%r141, %r3, 1;
	setp.eq.b32 	%p54, %r141, 1;
	not.pred 	%p55, %p54;
	@%p55 bra 	$L__BB1_5;
	mul.wide.u32 	%rd162, %r178, 4;
	add.s64 	%rd163, %rd16, %rd162;
	mov.b32 	%r142, 2143289344;
	st.global.u32 	[%rd163], %r142;
	add.s64 	%rd164, %rd17, %rd162;
	st.global.u32 	[%rd164], %r142;
	add.s64 	%rd165, %rd18, %rd162;
	st.global.u32 	[%rd165], %r142;
	bra.uni 	$L__BB1_5;
$L__BB1_46:
	setp.ne.s32 	%p14, %r101, 0;
	@%p14 bra 	$L__BB1_66;
	add.s32 	%r41, %r3, -1;
	and.b32  	%r42, %r3, 7;
	add.s32 	%r43, %r42, -1;
	and.b32  	%r44, %r3, 3;
	and.b32  	%r45, %r3, 2147483640;
	and.b32  	%r46, %r3, 1;
	ld.global.nc.f32 	%f10, [%rd10];
	cvt.f64.f32 	%fd37, %f10;
$L__BB1_48:
	setp.gt.s32 	%p34, %r3, 0;
	mul.wide.s32 	%rd117, %r1, %r98;
	shl.b64 	%rd118, %rd117, 2;
	add.s64 	%rd28, %rd6, %rd118;
	add.s64 	%rd29, %rd2, %rd118;
	add.s64 	%rd30, %rd1, %rd118;
	mul.wide.s32 	%rd119, %r1, 4;
	add.s64 	%rd120, %rd9, %rd119;
	ld.global.nc.f32 	%f11, [%rd120];
	add.s64 	%rd121, %rd8, %rd119;
	ld.global.nc.u32 	%r48, [%rd121];
	@%p34 bra 	$L__BB1_55;
$L__BB1_49:
	setp.eq.s64 	%p42, %rd39, 0;
	add.s64 	%rd139, %rd28, %rd68;
	st.global.f32 	[%rd139], %f10;
	@%p42 bra 	$L__BB1_51;
	ld.global.nc.f32 	%f49, [%rd11];
	bra.uni 	$L__BB1_52;
$L__BB1_51:
	ld.global.nc.f32 	%f27, [%rd12];
	ld.global.nc.f32 	%f28, [%rd13];
	sub.f32 	%f49, %f27, %f28;
$L__BB1_52:
	cvt.f64.f32 	%fd51, %f49;
	cvt.f64.f32 	%fd52, %f11;
	mul.f64 	%fd53, %fd52, %fd51;
	add.f64 	%fd54, %fd53, %fd37;
	cvt.rn.f32.f64 	%f29, %fd54;
	add.s64 	%rd141, %rd29, %rd68;
	st.global.f32 	[%rd141], %f29;
	sub.f64 	%fd55, %fd37, %fd53;
	cvt.rn.f32.f64 	%f30, %fd55;
	add.s64 	%rd142, %rd30, %rd68;
	st.global.f32 	[%rd142], %f30;
	max.s32 	%r130, %r48, 1;
	cvt.rn.f64.u32 	%fd56, %r130;
	mov.f64 	%fd57, 0d401921FB54442D18;
	div.rn.f64 	%fd38, %fd57, %fd56;
	setp.eq.f64 	%p43, %fd38, 0d7FF0000000000000;
	setp.ltu.f64 	%p44, %fd38, 0d41E0000000000000;
	or.pred  	%p45, %p43, %p44;
	@%p45 bra 	$L__BB1_54;
	{ // callseq 0, 0
	.param .b64 param0;
	st.param.f64 	[param0], %fd38;
	.param .align 16 .b8 retval0[16];
	call.uni (retval0), 
	__internal_trig_reduction_slowpathd, 
	(
	param0
	);
	ld.param.f64 	%fd58, [retval0];
	ld.param.b32 	%r131, [retval0+8];
	} // callseq 0
$L__BB1_54:
	add.s32 	%r1, %r1, %r2;
	setp.lt.s32 	%p46, %r1, %r99;
	@%p46 bra 	$L__BB1_48;
	bra.uni 	$L__BB1_106;
$L__BB1_55:
	setp.lt.u32 	%p35, %r41, 7;
	mov.b32 	%r184, 0;
	@%p35 bra 	$L__BB1_58;
	mov.b32 	%r182, 0;
$L__BB1_57:
	.pragma "nounroll";
	mul.wide.u32 	%rd122, %r182, 4;
	add.s64 	%rd123, %rd28, %rd122;
	mov.b32 	%r126, 2143289344;
	st.global.u32 	[%rd123], %r126;
	add.s64 	%rd124, %rd29, %rd122;
	st.global.u32 	[%rd124], %r126;
	add.s64 	%rd125, %rd30, %rd122;
	st.global.u32 	[%rd125], %r126;
	st.global.u32 	[%rd123+4], %r126;
	st.global.u32 	[%rd124+4], %r126;
	st.global.u32 	[%rd125+4], %r126;
	st.global.u32 	[%rd123+8], %r126;
	st.global.u32 	[%rd124+8], %r126;
	st.global.u32 	[%rd125+8], %r126;
	st.global.u32 	[%rd123+12], %r126;
	st.global.u32 	[%rd124+12], %r126;
	st.global.u32 	[%rd125+12], %r126;
	st.global.u32 	[%rd123+16], %r126;
	st.global.u32 	[%rd124+16], %r126;
	st.global.u32 	[%rd125+16], %r126;
	st.global.u32 	[%rd123+20], %r126;
	st.global.u32 	[%rd124+20], %r126;
	st.global.u32 	[%rd125+20], %r126;
	st.global.u32 	[%rd123+24], %r126;
	st.global.u32 	[%rd124+24], %r126;
	st.global.u32 	[%rd125+24], %r126;
	st.global.u32 	[%rd123+28], %r126;
	st.global.u32 	[%rd124+28], %r126;
	st.global.u32 	[%rd125+28], %r126;
	add.s32 	%r182, %r182, 8;
	setp.eq.s32 	%p36, %r182, %r45;
	mov.u32 	%r184, %r45;
	@%p36 bra 	$L__BB1_58;
	bra.uni 	$L__BB1_57;
$L__BB1_58:
	setp.eq.s32 	%p37, %r42, 0;
	@%p37 bra 	$L__BB1_49;
	setp.lt.u32 	%p38, %r43, 3;
	@%p38 bra 	$L__BB1_61;
	mul.wide.u32 	%rd126, %r184, 4;
	add.s64 	%rd127, %rd28, %rd126;
	mov.b32 	%r127, 2143289344;
	st.global.u32 	[%rd127], %r127;
	add.s64 	%rd128, %rd29, %rd126;
	st.global.u32 	[%rd128], %r127;
	add.s64 	%rd129, %rd30, %rd126;
	st.global.u32 	[%rd129], %r127;
	st.global.u32 	[%rd127+4], %r127;
	st.global.u32 	[%rd128+4], %r127;
	st.global.u32 	[%rd129+4], %r127;
	st.global.u32 	[%rd127+8], %r127;
	st.global.u32 	[%rd128+8], %r127;
	st.global.u32 	[%rd129+8], %r127;
	st.global.u32 	[%rd127+12], %r127;
	st.global.u32 	[%rd128+12], %r127;
	st.global.u32 	[%rd129+12], %r127;
	add.s32 	%r184, %r184, 4;
$L__BB1_61:
	setp.eq.s32 	%p39, %r44, 0;
	@%p39 bra 	$L__BB1_49;
	setp.eq.s32 	%p40, %r44, 1;
	@%p40 bra 	$L__BB1_64;
	mul.wide.u32 	%rd130, %r184, 4;
	add.s64 	%rd131, %rd28, %rd130;
	mov.b32 	%r128, 2143289344;
	st.global.u32 	[%rd131], %r128;
	add.s64 	%rd132, %rd29, %rd130;
	st.global.u32 	[%rd132], %r128;
	add.s64 	%rd133, %rd30, %rd130;
	st.global.u32 	[%rd133], %r128;
	st.global.u32 	[%rd131+4], %r128;
	st.global.u32 	[%rd132+4], %r128;
	st.global.u32 	[%rd133+4], %r128;
	add.s32 	%r184, %r184, 2;
$L__BB1_64:
	setp.eq.s32 	%p41, %r46, 0;
	@%p41 bra 	$L__BB1_49;
	mul.wide.u32 	%rd134, %r184, 4;
	add.s64 	%rd135, %rd28, %rd134;
	mov.b32 	%r129, 2143289344;
	st.global.u32 	[%rd135], %r129;
	add.s64 	%rd136, %rd29, %rd134;
	st.global.u32 	[%rd136], %r129;
	add.s64 	%rd137, %rd30, %rd134;
	st.global.u32 	[%rd137], %r129;
	bra.uni 	$L__BB1_49;
$L__BB1_66:
	setp.ne.s64 	%p15, %rd39, 0;
	@%p15 bra 	$L__BB1_81;
	add.s32 	%r57, %r3, -1;
	and.b32  	%r58, %r3, 7;
	add.s32 	%r59, %r58, -1;
	and.b32  	%r60, %r3, 3;
	and.b32  	%r61, %r3, 2147483640;
	and.b32  	%r62, %r3, 1;
	ld.global.nc.f32 	%f15, [%rd10];
	cvt.f64.f32 	%fd39, %f15;
	ld.global.nc.f32 	%f22, [%rd12];
	ld.global.nc.f32 	%f23, [%rd13];
	sub.f32 	%f24, %f22, %f23;
	cvt.f64.f32 	%fd40, %f24;
$L__BB1_68:
	setp.gt.s32 	%p25, %r3, 0;
	mul.wide.s32 	%rd93, %r1, %r98;
	shl.b64 	%rd94, %rd93, 2;
	add.s64 	%rd31, %rd6, %rd94;
	add.s64 	%rd32, %rd2, %rd94;
	add.s64 	%rd33, %rd1, %rd94;
	mul.wide.s32 	%rd95, %r1, 4;
	add.s64 	%rd96, %rd9, %rd95;
	ld.global.nc.f32 	%f16, [%rd96];
	@%p25 bra 	$L__BB1_70;
$L__BB1_69:
	add.s64 	%rd114, %rd31, %rd68;
	st.global.f32 	[%rd114], %f15;
	cvt.f64.f32 	%fd47, %f16;
	mul.f64 	%fd48, %fd47, %fd40;
	add.f64 	%fd49, %fd48, %fd39;
	cvt.rn.f32.f64 	%f25, %fd49;
	add.s64 	%rd115, %rd32, %rd68;
	st.global.f32 	[%rd115], %f25;
	sub.f64 	%fd50, %fd39, %fd48;
	cvt.rn.f32.f64 	%f26, %fd50;
	add.s64 	%rd116, %rd33, %rd68;
	st.global.f32 	[%rd116], %f26;
	add.s32 	%r1, %r1, %r2;
	setp.lt.s32 	%p33, %r1, %r99;
	@%p33 bra 	$L__BB1_68;
	bra.uni 	$L__BB1_106;
$L__BB1_70:
	setp.lt.u32 	%p26, %r57, 7;
	mov.b32 	%r189, 0;
	@%p26 bra 	$L__BB1_73;
	mov.b32 	%r187, 0;
$L__BB1_72:
	.pragma "nounroll";
	mul.wide.u32 	%rd97, %r187, 4;
	add.s64 	%rd98, %rd31, %rd97;
	mov.b32 	%r120, 2143289344;
	st.global.u32 	[%rd98], %r120;
	add.s64 	%rd99, %rd32, %rd97;
	st.global.u32 	[%rd99], %r120;
	add.s64 	%rd100, %rd33, %rd97;
	st.global.u32 	[%rd100], %r120;
	st.global.u32 	[%rd98+4], %r120;
	st.global.u32 	[%rd99+4], %r120;
	st.global.u32 	[%rd100+4], %r120;
	st.global.u32 	[%rd98+8], %r120;
	st.global.u32 	[%rd99+8], %r120;
	st.global.u32 	[%rd100+8], %r120;
	st.global.u32 	[%rd98+12], %r120;
	st.global.u32 	[%rd99+12], %r120;
	st.global.u32 	[%rd100+12], %r120;
	st.global.u32 	[%rd98+16], %r120;
	st.global.u32 	[%rd99+16], %r120;
	st.global.u32 	[%rd100+16], %r120;
	st.global.u32 	[%rd98+20], %r120;
	st.global.u32 	[%rd99+20], %r120;
	st.global.u32 	[%rd100+20], %r120;
	st.global.u32 	[%rd98+24], %r120;
	st.global.u32 	[%rd99+24], %r120;
	st.global.u32 	[%rd100+24], %r120;
	st.global.u32 	[%rd98+28], %r120;
	st.global.u32 	[%rd99+28], %r120;
	st.global.u32 	[%rd100+28], %r120;
	add.s32 	%r187, %r187, 8;
	setp.eq.s32 	%p27, %r187, %r61;
	mov.u32 	%r189, %r61;
	@%p27 bra 	$L__BB1_73;
	bra.uni 	$L__BB1_72;
$L__BB1_73:
	setp.eq.s32 	%p28, %r58, 0;
	@%p28 bra 	$L__BB1_69;
	setp.lt.u32 	%p29, %r59, 3;
	@%p29 bra 	$L__BB1_76;
	mul.wide.u32 	%rd101, %r189, 4;
	add.s64 	%rd102, %rd31, %rd101;
	mov.b32 	%r121, 2143289344;
	st.global.u32 	[%rd102], %r121;
	add.s64 	%rd103, %rd32, %rd101;
	st.global.u32 	[%rd103], %r121;
	add.s64 	%rd104, %rd33, %rd101;
	st.global.u32 	[%rd104], %r121;
	st.global.u32 	[%rd102+4], %r121;
	st.global.u32 	[%rd103+4], %r121;
	st.global.u32 	[%rd104+4], %r121;
	st.global.u32 	[%rd102+8], %r121;
	st.global.u32 	[%rd103+8], %r121;
	st.global.u32 	[%rd104+8], %r121;
	st.global.u32 	[%rd102+12], %r121;
	st.global.u32 	[%rd103+12], %r121;
	st.global.u32 	[%rd104+12], %r121;
	add.s32 	%r189, %r189, 4;
$L__BB1_76:
	setp.eq.s32 	%p30, %r60, 0;
	@%p30 bra 	$L__BB1_69;
	setp.eq.s32 	%p31, %r60, 1;
	@%p31 bra 	$L__BB1_79;
	mul.wide.u32 	%rd105, %r189, 4;
	add.s64 	%rd106, %rd31, %rd105;
	mov.b32 	%r122, 2143289344;
	st.global.u32 	[%rd106], %r122;
	add.s64 	%rd107, %rd32, %rd105;
	st.global.u32 	[%rd107], %r122;
	add.s64 	%rd108, %rd33, %rd105;
	st.global.u32 	[%rd108], %r122;
	st.global.u32 	[%rd106+4], %r122;
	st.global.u32 	[%rd107+4], %r122;
	st.global.u32 	[%rd108+4], %r122;
	add.s32 	%r189, %r189, 2;
$L__BB1_79:
	setp.eq.s32 	%p32, %r62, 0;
	@%p32 bra 	$L__BB1_69;
	mul.wide.u32 	%rd109, %r189, 4;
	add.s64 	%rd110, %rd31, %rd109;
	mov.b32 	%r123, 2143289344;
	st.global.u32 	[%rd110], %r123;
	add.s64 	%rd111, %rd32, %rd109;
	st.global.u32 	[%rd111], %r123;
	add.s64 	%rd112, %rd33, %rd109;
	st.global.u32 	[%rd112], %r123;
	bra.uni 	$L__BB1_69;
$L__BB1_81:
	add.s32 	%r72, %r3, -1;
	and.b32  	%r73, %r3, 7;
	add.s32 	%r74, %r73, -1;
	and.b32  	%r75, %r3, 3;
	and.b32  	%r76, %r3, 2147483640;
	and.b32  	%r77, %r3, 1;
	ld.global.nc.f32 	%f17, [%rd10];
	cvt.f64.f32 	%fd41, %f17;
	ld.global.nc.f32 	%f19, [%rd11];
	cvt.f64.f32 	%fd42, %f19;
$L__BB1_82:
	setp.gt.s32 	%p16, %r3, 0;
	mul.wide.s32 	%rd69, %r1, %r98;
	shl.b64 	%rd70, %rd69, 2;
	add.s64 	%rd34, %rd6, %rd70;
	add.s64 	%rd35, %rd2, %rd70;
	add.s64 	%rd36, %rd1, %rd70;
	mul.wide.s32 	%rd71, %r1, 4;
	add.s64 	%rd72, %rd9, %rd71;
	ld.global.nc.f32 	%f18, [%rd72];
	@%p16 bra 	$L__BB1_84;
$L__BB1_83:
	add.s64 	%rd90, %rd34, %rd68;
	st.global.f32 	[%rd90], %f17;
	cvt.f64.f32 	%fd43, %f18;
	mul.f64 	%fd44, %fd43, %fd42;
	add.f64 	%fd45, %fd44, %fd41;
	cvt.rn.f32.f64 	%f20, %fd45;
	add.s64 	%rd91, %rd35, %rd68;
	st.global.f32 	[%rd91], %f20;
	sub.f64 	%fd46, %fd41, %fd44;
	cvt.rn.f32.f64 	%f21, %fd46;
	add.s64 	%rd92, %rd36, %rd68;
	st.global.f32 	[%rd92], %f21;
	add.s32 	%r1, %r1, %r2;
	setp.lt.s32 	%p24, %r1, %r99;
	@%p24 bra 	$L__BB1_82;
	bra.uni 	$L__BB1_106;
$L__BB1_84:
	setp.lt.u32 	%p17, %r72, 7;
	mov.b32 	%r194, 0;
	@%p17 bra 	$L__BB1_87;
	mov.b32 	%r192, 0;
$L__BB1_86:
	.pragma "nounroll";
	mul.wide.u32 	%rd73, %r192, 4;
	add.s64 	%rd74, %rd34, %rd73;
	mov.b32 	%r114, 2143289344;
	st.global.u32 	[%rd74], %r114;
	add.s64 	%rd75, %rd35, %rd73;
	st.global.u32 	[%rd75], %r114;
	add.s64 	%rd76, %rd36, %rd73;
	st.global.u32 	[%rd76], %r114;
	st.global.u32 	[%rd74+4], %r114;
	st.global.u32 	[%rd75+4], %r114;
	st.global.u32 	[%rd76+4], %r114;
	st.global.u32 	[%rd74+8], %r114;
	st.global.u32 	[%rd75+8], %r114;
	st.global.u32 	[%rd76+8], %r114;
	st.global.u32 	[%rd74+12], %r114;
	st.global.u32 	[%rd75+12], %r114;
	st.global.u32 	[%rd76+12], %r114;
	st.global.u32 	[%rd74+16], %r114;
	st.global.u32 	[%rd75+16], %r114;
	st.global.u32 	[%rd76+16], %r114;
	st.global.u32 	[%rd74+20], %r114;
	st.global.u32 	[%rd75+20], %r114;
	st.global.u32 	[%rd76+20], %r114;
	st.global.u32 	[%rd74+24], %r114;
	st.global.u32 	[%rd75+24], %r114;
	st.global.u32 	[%rd76+24], %r114;
	st.global.u32 	[%rd74+28], %r114;
	st.global.u32 	[%rd75+28], %r114;
	st.global.u32 	[%rd76+28], %r114;
	add.s32 	%r192, %r192, 8;
	setp.eq.s32 	%p18, %r192, %r76;
	mov.u32 	%r194, %r76;
	@%p18 bra 	$L__BB1_87;
	bra.uni 	$L__BB1_86;
$L__BB1_87:
	setp.eq.s32 	%p19, %r73, 0;
	@%p19 bra 	$L__BB1_83;
	setp.lt.u32 	%p20, %r74, 3;
	@%p20 bra 	$L__BB1_90;
	mul.wide.u32 	%rd77, %r194, 4;
	add.s64 	%rd78, %rd34, %rd77;
	mov.b32 	%r115, 2143289344;
	st.global.u32 	[%rd78], %r115;
	add.s64 	%rd79, %rd35, %rd77;
	st.global.u32 	[%rd79], %r115;
	add.s64 	%rd80, %rd36, %rd77;
	st.global.u32 	[%rd80], %r115;
	st.global.u32 	[%rd78+4], %r115;
	st.global.u32 	[%rd79+4], %r115;
	st.global.u32 	[%rd80+4], %r115;
	st.global.u32 	[%rd78+8], %r115;
	st.global.u32 	[%rd79+8], %r115;
	st.global.u32 	[%rd80+8], %r115;
	st.global.u32 	[%rd78+12], %r115;
	st.global.u32 	[%rd79+12], %r115;
	st.global.u32 	[%rd80+12], %r115;
	add.s32 	%r194, %r194, 4;
$L__BB1_90:
	setp.eq.s32 	%p21, %r75, 0;
	@%p21 bra 	$L__BB1_83;
	setp.eq.s32 	%p22, %r75, 1;
	@%p22 bra 	$L__BB1_93;
	mul.wide.u32 	%rd81, %r194, 4;
	add.s64 	%rd82, %rd34, %rd81;
	mov.b32 	%r116, 2143289344;
	st.global.u32 	[%rd82], %r116;
	add.s64 	%rd83, %rd35, %rd81;
	st.global.u32 	[%rd83], %r116;
	add.s64 	%rd84, %rd36, %rd81;
	st.global.u32 	[%rd84], %r116;
	st.global.u32 	[%rd82+4], %r116;
	st.global.u32 	[%rd83+4], %r116;
	st.global.u32 	[%rd84+4], %r116;
	add.s32 	%r194, %r194, 2;
$L__BB1_93:
	setp.eq.s32 	%p23, %r77, 0;
	@%p23 bra 	$L__BB1_83;
	mul.wide.u32 	%rd85, %r194, 4;
	add.s64 	%rd86, %rd34, %rd85;
	mov.b32 	%r117, 2143289344;
	st.global.u32 	[%rd86], %r117;
	add.s64 	%rd87, %rd35, %rd85;
	st.global.u32 	[%rd87], %r117;
	add.s64 	%rd88, %rd36, %rd85;
	st.global.u32 	[%rd88], %r117;
	bra.uni 	$L__BB1_83;
$L__BB1_95:
	add.s32 	%r87, %r3, -1;
	and.b32  	%r88, %r3, 3;
	and.b32  	%r89, %r3, 2147483644;
	and.b32  	%r90, %r3, 1;
$L__BB1_96:
	setp.lt.s32 	%p6, %r3, 1;
	mul.wide.s32 	%rd37, %r1, %r98;
	@%p6 bra 	$L__BB1_105;
	setp.lt.u32 	%p7, %r87, 3;
	mov.b32 	%r199, 0;
	@%p7 bra 	$L__BB1_100;
	mov.b32 	%r197, 0;
$L__BB1_99:
	.pragma "nounroll";
	cvt.u64.u32 	%rd50, %r197;
	add.s64 	%rd51, %rd37, %rd50;
	shl.b64 	%rd52, %rd51, 2;
	add.s64 	%rd53, %rd6, %rd52;
	mov.b32 	%r109, 2143289344;
	st.global.u32 	[%rd53], %r109;
	add.s64 	%rd54, %rd2, %rd52;
	st.global.u32 	[%rd54], %r109;
	add.s64 	%rd55, %rd1, %rd52;
	st.global.u32 	[%rd55], %r109;
	st.global.u32 	[%rd53+4], %r109;
	st.global.u32 	[%rd54+4], %r109;
	st.global.u32 	[%rd55+4], %r109;
	st.global.u32 	[%rd53+8], %r109;
	st.global.u32 	[%rd54+8], %r109;
	st.global.u32 	[%rd55+8], %r109;
	st.global.u32 	[%rd53+12], %r109;
	st.global.u32 	[%rd54+12], %r109;
	st.global.u32 	[%rd55+12], %r109;
	add.s32 	%r197, %r197, 4;
	setp.ne.s32 	%p8, %r197, %r89;
	mov.u32 	%r199, %r89;
	@%p8 bra 	$L__BB1_99;
$L__BB1_100:
	setp.eq.s32 	%p9, %r88, 0;
	@%p9 bra 	$L__BB1_105;
	setp.eq.s32 	%p10, %r88, 1;
	@%p10 bra 	$L__BB1_103;
	cvt.u64.u32 	%rd56, %r199;
	add.s64 	%rd57, %rd37, %rd56;
	shl.b64 	%rd58, %rd57, 2;
	add.s64 	%rd59, %rd6, %rd58;
	mov.b32 	%r110, 2143289344;
	st.global.u32 	[%rd59], %r110;
	add.s64 	%rd60, %rd2, %rd58;
	st.global.u32 	[%rd60], %r110;
	add.s64 	%rd61, %rd1, %rd58;
	st.global.u32 	[%rd61], %r110;
	st.global.u32 	[%rd59+4], %r110;
	st.global.u32 	[%rd60+4], %r110;
	st.global.u32 	[%rd61+4], %r110;
	add.s32 	%r199, %r199, 2;
$L__BB1_103:
	setp.eq.s32 	%p11, %r90, 0;
	@%p11 bra 	$L__BB1_105;
	cvt.u64.u32 	%rd62, %r199;
	add.s64 	%rd63, %rd37, %rd62;
	shl.b64 	%rd64, %rd63, 2;
	add.s64 	%rd65, %rd6, %rd64;
	mov.b32 	%r111, 2143289344;
	st.global.u32 	[%rd65], %r111;
	add.s64 	%rd66, %rd2, %rd64;
	st.global.u32 	[%rd66], %r111;
	add.s64 	%rd67, %rd1, %rd64;
	st.global.u32 	[%rd67], %r111;
$L__BB1_105:
	add.s32 	%r1, %r1, %r2;
	setp.lt.s32 	%p12, %r1, %r99;
	@%p12 bra 	$L__BB1_96;
$L__BB1_106:
	ret;

}
	// .globl	lpc_many_series_one_param_time_major_f32
.visible .entry lpc_many_series_one_param_time_major_f32(
	.param .u64 .ptr .align 1 lpc_many_series_one_param_time_major_f32_param_0,
	.param .u64 .ptr .align 1 lpc_many_series_one_param_time_major_f32_param_1,
	.param .u64 .ptr .align 1 lpc_many_series_one_param_time_major_f32_param_2,
	.param .u64 .ptr .align 1 lpc_many_series_one_param_time_major_f32_param_3,
	.param .u32 lpc_many_series_one_param_time_major_f32_param_4,
	.param .u32 lpc_many_series_one_param_time_major_f32_param_5,
	.param .u32 lpc_many_series_one_param_time_major_f32_param_6,
	.param .f32 lpc_many_series_one_param_time_major_f32_param_7,
	.param .f32 lpc_many_series_one_param_time_major_f32_param_8,
	.param .u32 lpc_many_series_one_param_time_major_f32_param_9,
	.param .u32 lpc_many_series_one_param_time_major_f32_param_10,
	.param .u64 .ptr .align 1 lpc_many_series_one_param_time_major_f32_param_11,
	.param .u64 .ptr .align 1 lpc_many_series_one_param_time_major_f32_param_12,
	.param .u64 .ptr .align 1 lpc_many_series_one_param_time_major_f32_param_13,
	.param .u64 .ptr .align 1 lpc_many_series_one_param_time_major_f32_param_14
)
{
	.local .align 4 .b8 	__local_depot2[28];
	.reg .b64 	%SP;
	.reg .b64 	%SPL;
	.reg .pred 	%p<20>;
	.reg .b32 	%r<77>;
	.reg .b32 	%f<78>;
	.reg .b64 	%rd<110>;
	.reg .b64 	%fd<3>;

	mov.u64 	%SPL, __local_depot2;
	ld.param.u64 	%rd29, [lpc_many_series_one_param_time_major_f32_param_0];
	ld.param.u64 	%rd30, [lpc_many_series_one_param_time_major_f32_param_1];
	ld.param.u64 	%rd31, [lpc_many_series_one_param_time_major_f32_param_3];
	ld.param.u32 	%r34, [lpc_many_series_one_param_time_major_f32_param_4];
	ld.param.u32 	%r35, [lpc_many_series_one_param_time_major_f32_param_5];
	ld.param.u64 	%rd28, [lpc_many_series_one_param_time_major_f32_param_11];
	ld.param.u64 	%rd32, [lpc_many_series_one_param_time_major_f32_param_12];
	ld.param.u64 	%rd33, [lpc_many_series_one_param_time_major_f32_param_13];
	ld.param.u64 	%rd34, [lpc_many_series_one_param_time_major_f32_param_14];
	cvta.to.global.u64 	%rd1, %rd34;
	cvta.to.global.u64 	%rd2, %rd33;
	cvta.to.global.u64 	%rd3, %rd32;
	cvta.to.global.u64 	%rd4, %rd30;
	cvta.to.global.u64 	%rd5, %rd29;
	cvta.to.global.u64 	%rd6, %rd31;
	add.u64 	%rd7, %SPL, 0;
	mov.u32 	%r37, %ctaid.x;
	mov.u32 	%r38, %ntid.x;
	mov.u32 	%r39, %tid.x;
	mad.lo.s32 	%r1, %r37, %r38, %r39;
	setp.ge.s32 	%p1, %r1, %r34;
	@%p1 bra 	$L__BB2_22;
	cvta.to.global.u64 	%rd36, %rd28;
	cvt.s64.s32 	%rd8, %r1;
	mul.wide.s32 	%rd37, %r1, 4;
	add.s64 	%rd38, %rd36, %rd37;
	ld.global.nc.u32 	%r75, [%rd38];
	min.s32 	%r3, %r75, %r35;
	setp.lt.s32 	%p2, %r3, 1;
	@%p2 bra 	$L__BB2_10;
	cvt.s64.s32 	%rd9, %r34;
	setp.lt.u32 	%p3, %r3, 4;
	mov.b32 	%r69, 0;
	@%p3 bra 	$L__BB2_5;
	and.b32  	%r69, %r3, 2147483644;
	neg.s32 	%r67, %r69;
	shl.b64 	%rd39, %rd9, 2;
	add.s64 	%rd10, %rd1, %rd39;
	shl.b64 	%rd106, %rd8, 2;
	shl.b64 	%rd40, %rd9, 3;
	add.s64 	%rd12, %rd1, %rd40;
	mul.lo.s64 	%rd41, %rd9, 12;
	add.s64 	%rd13, %rd2, %rd39;
	add.s64 	%rd14, %rd2, %rd41;
	add.s64 	%rd15, %rd3, %rd40;
	add.s64 	%rd16, %rd3, %rd41;
$L__BB2_4:
	.pragma "nounroll";
	add.s64 	%rd42, %rd3, %rd106;
	mov.b32 	%r42, 2143289344;
	st.global.u32 	[%rd42], %r42;
	add.s64 	%rd43, %rd2, %rd106;
	st.global.u32 	[%rd43], %r42;
	add.s64 	%rd44, %rd1, %rd106;
	st.global.u32 	[%rd44], %r42;
	shl.b64 	%rd45, %rd9, 2;
	add.s64 	%rd46, %rd42, %rd45;
	st.global.u32 	[%rd46], %r42;
	add.s64 	%rd47, %rd13, %rd106;
	st.global.u32 	[%rd47], %r42;
	add.s64 	%rd48, %rd10, %rd106;
	st.global.u32 	[%rd48], %r42;
	add.s64 	%rd49, %rd15, %rd106;
	st.global.u32 	[%rd49], %r42;
	shl.b64 	%rd50, %rd9, 3;
	add.s64 	%rd51, %rd43, %rd50;
	st.global.u32 	[%rd51], %r42;
	add.s64 	%rd52, %rd12, %rd106;
	st.global.u32 	[%rd52], %r42;
	add.s64 	%rd53, %rd16, %rd106;
	st.global.u32 	[%rd53], %r42;
	add.s64 	%rd54, %rd14, %rd106;
	st.global.u32 	[%rd54], %r42;
	mad.lo.s64 	%rd55, %rd9, 12, %rd44;
	st.global.u32 	[%rd55], %r42;
	add.s32 	%r67, %r67, 4;
	shl.b64 	%rd56, %rd9, 4;
	add.s64 	%rd106, %rd106, %rd56;
	setp.ne.s32 	%p4, %r67, 0;
	@%p4 bra 	$L__BB2_4;
$L__BB2_5:
	and.b32  	%r9, %r3, 3;
	setp.eq.s32 	%p5, %r9, 0;
	@%p5 bra 	$L__BB2_10;
	setp.eq.s32 	%p6, %r9, 1;
	@%p6 bra 	$L__BB2_8;
	cvt.u64.u32 	%rd57, %r69;
	mad.lo.s64 	%rd58, %rd57, %rd9, %rd8;
	shl.b64 	%rd59, %rd58, 2;
	add.s64 	%rd60, %rd3, %rd59;
	mov.b32 	%r43, 2143289344;
	st.global.u32 	[%rd60], %r43;
	add.s64 	%rd61, %rd2, %rd59;
	st.global.u32 	[%rd61], %r43;
	add.s64 	%rd62, %rd1, %rd59;
	st.global.u32 	[%rd62], %r43;
	shl.b64 	%rd63, %rd9, 2;
	add.s64 	%rd64, %rd60, %rd63;
	st.global.u32 	[%rd64], %r43;
	add.s64 	%rd65, %rd61, %rd63;
	st.global.u32 	[%rd65], %r43;
	add.s64 	%rd66, %rd62, %rd63;
	st.global.u32 	[%rd66], %r43;
	add.s32 	%r69, %r69, 2;
$L__BB2_8:
	and.b32  	%r44, %r3, 1;
	setp.eq.b32 	%p7, %r44, 1;
	not.pred 	%p8, %p7;
	@%p8 bra 	$L__BB2_10;
	cvt.u64.u32 	%rd67, %r69;
	mad.lo.s64 	%rd68, %rd67, %rd9, %rd8;
	shl.b64 	%rd69, %rd68, 2;
	add.s64 	%rd70, %rd3, %rd69;
	mov.b32 	%r45, 2143289344;
	st.global.u32 	[%rd70], %r45;
	add.s64 	%rd71, %rd2, %rd69;
	st.global.u32 	[%rd71], %r45;
	add.s64 	%rd72, %rd1, %rd69;
	st.global.u32 	[%rd72], %r45;
$L__BB2_10:
	setp.ge.s32 	%p9, %r75, %r35;
	@%p9 bra 	$L__BB2_22;
	ld.param.u32 	%r66, [lpc_many_series_one_param_time_major_f32_param_6];
	max.s32 	%r46, %r66, 1;
	cvt.rn.f32.u32 	%f20, %r46;
	mov.f32 	%f21, 0f40C90FDB;
	div.rn.f32 	%f1, %f21, %f20;
	mul.f32 	%f22, %f1, 0f3F22F983;
	cvt.rni.s32.f32 	%r73, %f22;
	cvt.rn.f32.s32 	%f23, %r73;
	fma.rn.f32 	%f24, %f23, 0fBFC90FDA, %f1;
	fma.rn.f32 	%f25, %f23, 0fB3A22168, %f24;
	fma.rn.f32 	%f73, %f23, 0fA7C234C5, %f25;
	abs.f32 	%f3, %f1;
	setp.ltu.f32 	%p10, %f3, 0f47CE4780;
	@%p10 bra 	$L__BB2_19;
	setp.neu.f32 	%p11, %f3, 0f7F800000;
	@%p11 bra 	$L__BB2_14;
	mov.f32 	%f28, 0f00000000;
	mul.rn.f32 	%f73, %f1, %f28;
	mov.b32 	%r73, 0;
	bra.uni 	$L__BB2_19;
$L__BB2_14:
	mov.b32 	%r13, %f1;
	shl.b32 	%r48, %r13, 8;
	or.b32  	%r14, %r48, -2147483648;
	mov.b64 	%rd109, 0;
	mov.b32 	%r70, 0;
	mov.u64 	%rd107, __cudart_i2opi_f;
	mov.u64 	%rd108, %rd7;
$L__BB2_15:
	.pragma "nounroll";
	ld.global.nc.u32 	%r49, [%rd107];
	mad.wide.u32 	%rd75, %r49, %r14, %rd109;
	shr.u64 	%rd109, %rd75, 32;
	st.local.u32 	[%rd108], %rd75;
	add.s32 	%r70, %r70, 1;
	add.s64 	%rd108, %rd108, 4;
	add.s64 	%rd107, %rd107, 4;
	setp.ne.s32 	%p12, %r70, 6;
	@%p12 bra 	$L__BB2_15;
	shr.u32 	%r50, %r13, 23;
	st.local.u32 	[%rd7+24], %rd109;
	and.b32  	%r17, %r50, 31;
	add.s32 	%r51, %r50, -128;
	shr.u32 	%r52, %r51, 5;
	mul.wide.u32 	%rd76, %r52, 4;
	sub.s64 	%rd25, %rd7, %rd76;
	ld.local.u32 	%r71, [%rd25+24];
	ld.local.u32 	%r72, [%rd25+20];
	setp.eq.s32 	%p13, %r17, 0;
	@%p13 bra 	$L__BB2_18;
	shf.l.wrap.b32 	%r71, %r72, %r71, %r17;
	ld.local.u32 	%r53, [%rd25+16];
	shf.l.wrap.b32 	%r72, %r53, %r72, %r17;
$L__BB2_18:
	shr.u32 	%r54, %r71, 30;
	shf.l.wrap.b32 	%r55, %r72, %r71, 2;
	shl.b32 	%r56, %r72, 2;
	shr.u32 	%r57, %r55, 31;
	add.s32 	%r73, %r57, %r54;
	shr.s32 	%r58, %r55, 31;
	xor.b32  	%r59, %r58, %r55;
	xor.b32  	%r60, %r58, %r56;
	cvt.u64.u32 	%rd77, %r59;
	shl.b64 	%rd78, %rd77, 32;
	cvt.u64.u32 	%rd79, %r60;
	or.b64  	%rd80, %rd78, %rd79;
	cvt.rn.f64.s64 	%fd1, %rd80;
	mul.f64 	%fd2, %fd1, 0d3BF921FB54442D19;
	cvt.rn.f32.f64 	%f26, %fd2;
	neg.f32 	%f27, %f26;
	setp.lt.s32 	%p14, %r55, 0;
	selp.f32 	%f73, %f27, %f26, %p14;
$L__BB2_19:
	ld.param.f32 	%f71, [lpc_many_series_one_param_time_major_f32_param_8];
	mul.f32 	%f29, %f73, %f73;
	fma.rn.f32 	%f30, %f29, 0f37CBAC00, 0fBAB607ED;
	fma.rn.f32 	%f31, %f30, %f29, 0f3D2AAABB;
	fma.rn.f32 	%f32, %f31, %f29, 0fBEFFFFFF;
	fma.rn.f32 	%f33, %f32, %f29, 0f3F800000;
	fma.rn.f32 	%f34, %f29, %f73, 0f00000000;
	fma.rn.f32 	%f35, %f29, 0fB94D4153, 0f3C0885E4;
	fma.rn.f32 	%f36, %f35, %f29, 0fBE2AAAA8;
	fma.rn.f32 	%f37, %f36, %f34, %f73;
	and.b32  	%r62, %r73, 1;
	setp.eq.b32 	%p15, %r62, 1;
	selp.f32 	%f38, %f33, %f37, %p15;
	selp.f32 	%f39, %f37, %f33, %p15;
	and.b32  	%r63, %r73, 2;
	setp.eq.s32 	%p16, %r63, 0;
	neg.f32 	%f40, %f38;
	selp.f32 	%f41, %f38, %f40, %p16;
	add.s32 	%r64, %r73, 1;
	and.b32  	%r65, %r64, 2;
	setp.eq.s32 	%p17, %r65, 0;
	neg.f32 	%f42, %f39;
	selp.f32 	%f43, %f39, %f42, %p17;
	mov.f32 	%f44, 0f3F800000;
	sub.f32 	%f45, %f44, %f41;
	div.rn.f32 	%f7, %f45, %f43;
	mul.wide.s32 	%rd81, %r75, %r34;
	add.s64 	%rd82, %rd81, %rd8;
	shl.b64 	%rd83, %rd82, 2;
	add.s64 	%rd84, %rd6, %rd83;
	ld.global.nc.f32 	%f76, [%rd84];
	add.s64 	%rd85, %rd5, %rd83;
	ld.global.nc.f32 	%f46, [%rd85];
	add.s64 	%rd86, %rd4, %rd83;
	ld.global.nc.f32 	%f47, [%rd86];
	sub.f32 	%f74, %f46, %f47;
	add.s64 	%rd87, %rd3, %rd83;
	st.global.f32 	[%rd87], %f76;
	mul.f32 	%f48, %f71, %f74;
	add.f32 	%f49, %f76, %f48;
	add.s64 	%rd88, %rd2, %rd83;
	st.global.f32 	[%rd88], %f49;
	sub.f32 	%f50, %f76, %f48;
	add.s64 	%rd89, %rd1, %rd83;
	st.global.f32 	[%rd89], %f50;
	add.s32 	%r76, %r75, 1;
	setp.ge.s32 	%p18, %r76, %r35;
	@%p18 bra 	$L__BB2_22;
	ld.param.u64 	%rd105, [lpc_many_series_one_param_time_major_f32_param_2];
	mov.f32 	%f51, 0f3F800000;
	sub.f32 	%f52, %f51, %f7;
	mul.f32 	%f10, %f52, 0f3F000000;
	sub.s32 	%r74, %r75, %r35;
	cvta.to.global.u64 	%rd26, %rd105;
	mov.f32 	%f75, %f74;
	mov.f32 	%f77, %f76;
$L__BB2_21:
	.pragma "nounroll";
	ld.param.f32 	%f72, [lpc_many_series_one_param_time_major_f32_param_8];
	mul.wide.s32 	%rd90, %r76, %r34;
	add.s64 	%rd91, %rd90, %rd8;
	shl.b64 	%rd92, %rd91, 2;
	add.s64 	%rd93, %rd6, %rd92;
	ld.global.nc.f32 	%f15, [%rd93];
	add.f32 	%f53, %f77, %f15;
	mul.f32 	%f54, %f10, %f53;
	fma.rn.f32 	%f76, %f7, %f76, %f54;
	add.s64 	%rd94, %rd5, %rd92;
	ld.global.nc.f32 	%f55, [%rd94];
	add.s64 	%rd95, %rd4, %rd92;
	ld.global.nc.f32 	%f56, [%rd95];
	sub.f32 	%f57, %f55, %f56;
	add.s64 	%rd96, %rd26, %rd92;
	ld.global.nc.f32 	%f58, [%rd96];
	mul.wide.s32 	%rd97, %r75, %r34;
	add.s64 	%rd98, %rd97, %rd8;
	shl.b64 	%rd99, %rd98, 2;
	add.s64 	%rd100, %rd4, %rd99;
	ld.global.nc.f32 	%f59, [%rd100];
	sub.f32 	%f60, %f58, %f59;
	abs.f32 	%f61, %f60;
	add.s64 	%rd101, %rd5, %rd99;
	ld.global.nc.f32 	%f62, [%rd101];
	sub.f32 	%f63, %f58, %f62;
	abs.f32 	%f64, %f63;
	max.f32 	%f65, %f61, %f64;
	max.f32 	%f17, %f57, %f65;
	add.f32 	%f66, %f75, %f17;
	mul.f32 	%f67, %f10, %f66;
	fma.rn.f32 	%f74, %f7, %f74, %f67;
	add.s64 	%rd102, %rd3, %rd92;
	st.global.f32 	[%rd102], %f76;
	mul.f32 	%f68, %f72, %f74;
	add.f32 	%f69, %f76, %f68;
	add.s64 	%rd103, %rd2, %rd92;
	st.global.f32 	[%rd103], %f69;
	sub.f32 	%f70, %f76, %f68;
	add.s64 	%rd104, %rd1, %rd92;
	st.global.f32 	[%rd104], %f70;
	add.s32 	%r76, %r76, 1;
	add.s32 	%r75, %r75, 1;
	add.s32 	%r74, %r74, 1;
	setp.ne.s32 	%p19, %r74, -1;
	mov.f32 	%f75, %f17;
	mov.f32 	%f77, %f15;
	@%p19 bra 	$L__BB2_21;
$L__BB2_22:
	ret;

}
.func  (.param .align 16 .b8 func_retval0[16]) __internal_trig_reduction_slowpathd(
	.param .b64 __internal_trig_reduction_slowpathd_param_0
)
{
	.local .align 8 .b8 	__local_depot3[40];
	.reg .b64 	%SP;
	.reg .b64 	%SPL;
	.reg .pred 	%p<10>;
	.reg .b32 	%r<47>;
	.reg .b64 	%rd<74>;
	.reg .b64 	%fd<5>;

	mov.u64 	%SPL, __local_depot3;
	ld.param.f64 	%fd4, [__internal_trig_reduction_slowpathd_param_0];
	add.u64 	%rd1, %SPL, 0;
	{
	.reg .b32 %temp; 
	mov.b64 	{%temp, %r1}, %fd4;
	}
	shr.u32 	%r2, %r1, 20;
	and.b32  	%r3, %r2, 2047;
	setp.eq.s32 	%p1, %r3, 2047;
	mov.b32 	%r46, 0;
	@%p1 bra 	$L__BB3_9;
	add.s32 	%r20, %r3, -1024;
	mov.b64 	%rd20, %fd4;
	shl.b64 	%rd2, %rd20, 11;
	shr.u32 	%r4, %r20, 6;
	sub.s32 	%r45, 15, %r4;
	sub.s32 	%r21, 19, %r4;
	setp.lt.u32 	%p2, %r20, 128;
	selp.b32 	%r6, 18, %r21, %p2;
	setp.ge.s32 	%p3, %r45, %r6;
	mov.b64 	%rd70, 0;
	@%p3 bra 	$L__BB3_4;
	add.s32 	%r23, %r6, %r4;
	neg.s32 	%r43, %r23;
	or.b64  	%rd3, %rd2, -9223372036854775808;
	mov.b64 	%rd70, 0;
	mov.b32 	%r42, 0;
	mov.u64 	%rd25, __cudart_i2opi_d;
	mov.u32 	%r44, %r45;
$L__BB3_3:
	.pragma "nounroll";
	mul.wide.s32 	%rd22, %r42, 8;
	add.s64 	%rd23, %rd1, %rd22;
	mul.wide.s32 	%rd24, %r44, 8;
	add.s64 	%rd26, %rd25, %rd24;
	ld.global.nc.u64 	%rd27, [%rd26];
	{
	.reg .u32 %r0, %r1, %r2, %r3, %alo, %ahi, %blo, %bhi, %clo, %chi;
	mov.b64 	{%alo,%ahi}, %rd27;
	mov.b64 	{%blo,%bhi}, %rd3;
	mov.b64 	{%clo,%chi}, %rd70;
	mad.lo.cc.u32 	%r0, %alo, %blo, %clo;
	madc.hi.cc.u32 	%r1, %alo, %blo, %chi;
	madc.hi.u32 	%r2, %alo, %bhi, 0;
	mad.lo.cc.u32 	%r1, %alo, %bhi, %r1;
	madc.hi.cc.u32 	%r2, %ahi, %blo, %r2;
	madc.hi.u32 	%r3, %ahi, %bhi, 0;
	mad.lo.cc.u32 	%r1, %ahi, %blo, %r1;
	madc.lo.cc.u32 	%r2, %ahi, %bhi, %r2;
	addc.u32 	%r3, %r3, 0;
	mov.b64 	%rd28, {%r0,%r1};
	mov.b64 	%rd70, {%r2,%r3};
	}
	st.local.u64 	[%rd23], %rd28;
	add.s32 	%r44, %r44, 1;
	add.s32 	%r43, %r43, 1;
	add.s32 	%r42, %r42, 1;
	setp.ne.s32 	%p4, %r43, -15;
	mov.u32 	%r45, %r6;
	@%p4 bra 	$L__BB3_3;
$L__BB3_4:
	cvt.s64.s32 	%rd29, %r45;
	cvt.u64.u32 	%rd30, %r4;
	add.s64 	%rd31, %rd30, %rd29;
	shl.b64 	%rd32, %rd31, 3;
	add.s64 	%rd33, %rd1, %rd32;
	st.local.u64 	[%rd33+-120], %rd70;
	and.b32  	%r15, %r2, 63;
	ld.local.u64 	%rd72, [%rd1+16];
	ld.local.u64 	%rd71, [%rd1+24];
	setp.eq.s32 	%p5, %r15, 0;
	@%p5 bra 	$L__BB3_6;
	shl.b64 	%rd34, %rd71, %r15;
	shr.u64 	%rd35, %rd72, 1;
	xor.b32  	%r24, %r15, 63;
	shr.u64 	%rd36, %rd35, %r24;
	or.b64  	%rd71, %rd34, %rd36;
	ld.local.u64 	%rd37, [%rd1+8];
	shl.b64 	%rd38, %rd72, %r15;
	shr.u64 	%rd39, %rd37, 1;
	shr.u64 	%rd40, %rd39, %r24;
	or.b64  	%rd72, %rd38, %rd40;
$L__BB3_6:
	and.b32  	%r25, %r1, -2147483648;
	shr.u64 	%rd41, %rd71, 62;
	cvt.u32.u64 	%r26, %rd41;
	mov.b64 	{%r27, %r28}, %rd71;
	mov.b64 	{%r29, %r30}, %rd72;
	shf.l.wrap.b32 	%r31, %r30, %r27, 2;
	shf.l.wrap.b32 	%r32, %r27, %r28, 2;
	mov.b64 	%rd42, {%r31, %r32};
	shl.b64 	%rd43, %rd72, 2;
	shr.u64 	%rd44, %rd42, 63;
	cvt.u32.u64 	%r33, %rd44;
	add.s32 	%r34, %r33, %r26;
	setp.eq.s32 	%p6, %r25, 0;
	neg.s32 	%r35, %r34;
	selp.b32 	%r46, %r34, %r35, %p6;
	setp.gt.s64 	%p7, %rd42, -1;
	mov.b64 	%rd45, 0;
	{
	.reg .u32 %r0, %r1, %r2, %r3, %a0, %a1, %a2, %a3, %b0, %b1, %b2, %b3;
	mov.b64 	{%a0,%a1}, %rd45;
	mov.b64 	{%a2,%a3}, %rd45;
	mov.b64 	{%b0,%b1}, %rd43;
	mov.b64 	{%b2,%b3}, %rd42;
	sub.cc.u32 	%r0, %a0, %b0;
	subc.cc.u32 	%r1, %a1, %b1;
	subc.cc.u32 	%r2, %a2, %b2;
	subc.u32 	%r3, %a3, %b3;
	mov.b64 	%rd46, {%r0,%r1};
	mov.b64 	%rd47, {%r2,%r3};
	}
	xor.b32  	%r36, %r25, -2147483648;
	selp.b64 	%rd73, %rd42, %rd47, %p7;
	selp.b64 	%rd14, %rd43, %rd46, %p7;
	selp.b32 	%r17, %r25, %r36, %p7;
	clz.b64 	%r37, %rd73;
	cvt.u64.u32 	%rd15, %r37;
	setp.eq.s32 	%p8, %r37, 0;
	@%p8 bra 	$L__BB3_8;
	cvt.u32.u64 	%r38, %rd15;
	and.b32  	%r39, %r38, 63;
	shl.b64 	%rd48, %rd73, %r39;
	shr.u64 	%rd49, %rd14, 1;
	not.b32 	%r40, %r38;
	and.b32  	%r41, %r40, 63;
	shr.u64 	%rd50, %rd49, %r41;
	or.b64  	%rd73, %rd48, %rd50;
$L__BB3_8:
	mov.b64 	%rd51, -3958705157555305931;
	{
	.reg .u32 %r0, %r1, %r2, %r3, %alo, %ahi, %blo, %bhi;
	mov.b64 	{%alo,%ahi}, %rd73;
	mov.b64 	{%blo,%bhi}, %rd51;
	mul.lo.u32 	%r0, %alo, %blo;
	mul.hi.u32 	%r1, %alo, %blo;
	mad.lo.cc.u32 	%r1, %alo, %bhi, %r1;
	madc.hi.u32 	%r2, %alo, %bhi, 0;
	mad.lo.cc.u32 	%r1, %ahi, %blo, %r1;
	madc.hi.cc.u32 	%r2, %ahi, %blo, %r2;
	madc.hi.u32 	%r3, %ahi, %bhi, 0;
	mad.lo.cc.u32 	%r2, %ahi, %bhi, %r2;
	addc.u32 	%r3, %r3, 0;
	mov.b64 	%rd52, {%r0,%r1};
	mov.b64 	%rd53, {%r2,%r3};
	}
	setp.gt.s64 	%p9, %rd53, 0;
	{
	.reg .u32 %r0, %r1, %r2, %r3, %a0, %a1, %a2, %a3, %b0, %b1, %b2, %b3;
	mov.b64 	{%a0,%a1}, %rd52;
	mov.b64 	{%a2,%a3}, %rd53;
	mov.b64 	{%b0,%b1}, %rd52;
	mov.b64 	{%b2,%b3}, %rd53;
	add.cc.u32 	%r0, %a0, %b0;
	addc.cc.u32 	%r1, %a1, %b1;
	addc.cc.u32 	%r2, %a2, %b2;
	addc.u32 	%r3, %a3, %b3;
	mov.b64 	%rd54, {%r0,%r1};
	mov.b64 	%rd55, {%r2,%r3};
	}
	selp.b64 	%rd56, %rd55, %rd53, %p9;
	selp.s64 	%rd57, -1, 0, %p9;
	sub.s64 	%rd58, %rd57, %rd15;
	cvt.u64.u32 	%rd59, %r17;
	shl.b64 	%rd60, %rd59, 32;
	add.s64 	%rd61, %rd56, 1;
	shr.u64 	%rd62, %rd61, 10;
	add.s64 	%rd63, %rd62, 1;
	shr.u64 	%rd64, %rd63, 1;
	shl.b64 	%rd65, %rd58, 52;
	add.s64 	%rd66, %rd65, %rd64;
	add.s64 	%rd67, %rd66, 4602678819172646912;
	or.b64  	%rd68, %rd67, %rd60;
	mov.b64 	%fd4, %rd68;
$L__BB3_9:
	st.param.f64 	[func_retval0], %fd4;
	st.param.b32 	[func_retval0+8], %r46;
	ret;

}


// ===== COMPILED SASS (sm_100) =====

	.target	sm_100

	.elftype	@"ET_EXEC"


//--------------------- .note.nv.tkinfo           --------------------------
	.section	.note.nv.tkinfo,"",@"SHT_NOTE"
	.sectionflags	@"SHF_NOTE_NV_TKINFO"
	.tkinfo
        /*0018*/ 	.word	0x00000002
        /*0030*/ 	.string	""
        /*0030*/ 	.string	"ptxas"
        /*0030*/ 	.string	"Cuda compilation tools, release 13.0, V13.0.88"
        /*0030*/ 	.string	"Build cuda_13.0.r13.0/compiler.36424714_0"
        /*0030*/ 	.string	"-arch sm_100 -m 64 "



//--------------------- .note.nv.cuinfo           --------------------------
	.section	.note.nv.cuinfo,"",@"SHT_NOTE"
	.sectionflags	@"SHF_NOTE_NV_CUINFO"
        /*0018*/ 	.short	0x0002
        /*001a*/ 	.short	0x0064
        /*001c*/ 	.short	0x0082
	.zero		2


//--------------------- .nv.info                  --------------------------
	.section	.nv.info,"",@"SHT_CUDA_INFO"
	.align	4


	//----- nvinfo : EIATTR_REGCOUNT
	.align		4
        /*0000*/ 	.byte	0x04, 0x2f
        /*0002*/ 	.short	(.L_4 - .L_3)
	.align		4
.L_3:
        /*0004*/ 	.word	index@(lpc_batch_f32_v2)
        /*0008*/ 	.word	0x00000028


	//----- nvinfo : EIATTR_FRAME_SIZE
	.align		4
.L_4:
        /*000c*/ 	.byte	0x04, 0x11
        /*000e*/ 	.short	(.L_6 - .L_5)
	.align		4
.L_5:
        /*0010*/ 	.word	index@($__internal_2_$__cuda_sm3x_div_rn_noftz_f32_slowpath)
        /*0014*/ 	.word	0x00000020


	//----- nvinfo : EIATTR_FRAME_SIZE
	.align		4
.L_6:
        /*0018*/ 	.byte	0x04, 0x11
        /*001a*/ 	.short	(.L_8 - .L_7)
	.align		4
.L_7:
        /*001c*/ 	.word	index@(lpc_batch_f32_v2)
        /*0020*/ 	.word	0x00000020


	//----- nvinfo : EIATTR_REGCOUNT
	.align		4
.L_8:
        /*0024*/ 	.byte	0x04, 0x2f
        /*0026*/ 	.short	(.L_10 - .L_9)
	.align		4
.L_9:
        /*0028*/ 	.word	index@(lpc_batch_f32)
        /*002c*/ 	.word	0x00000036


	//----- nvinfo : EIATTR_FRAME_SIZE
	.align		4
.L_10:
        /*0030*/ 	.byte	0x04, 0x11
        /*0032*/ 	.short	(.L_12 - .L_11)
	.align		4
.L_11:
        /*0034*/ 	.word	index@($lpc_batch_f32$__internal_trig_reduction_slowpathd)
        /*0038*/ 	.word	0x00000028


	//----- nvinfo : EIATTR_FRAME_SIZE
	.align		4
.L_12:
        /*003c*/ 	.byte	0x04, 0x11
        /*003e*/ 	.short	(.L_14 - .L_13)
	.align		4
.L_13:
        /*0040*/ 	.word	index@($__internal_1_$__cuda_sm20_div_rn_f64_full)
        /*0044*/ 	.word	0x00000028


	//----- nvinfo : EIATTR_FRAME_SIZE
	.align		4
.L_14:
        /*0048*/ 	.byte	0x04, 0x11
        /*004a*/ 	.short	(.L_16 - .L_15)
	.align		4
.L_15:
        /*004c*/ 	.word	index@(lpc_batch_f32)
        /*0050*/ 	.word	0x00000028


	//----- nvinfo : EIATTR_REGCOUNT
	.align		4
.L_16:
        /*0054*/ 	.byte	0x04, 0x2f
        /*0056*/ 	.short	(.L_18 - .L_17)
	.align		4
.L_17:
        /*0058*/ 	.word	index@(lpc_many_series_one_param_time_major_f32)
        /*005c*/ 	.word	0x00000030


	//----- nvinfo : EIATTR_FRAME_SIZE
	.align		4
.L_18:
        /*0060*/ 	.byte	0x04, 0x11
        /*0062*/ 	.short	(.L_20 - .L_19)
	.align		4
.L_19:
        /*0064*/ 	.word	index@($__internal_0_$__cuda_sm3x_div_rn_noftz_f32_slowpath)
        /*0068*/ 	.word	0x00000020


	//----- nvinfo : EIATTR_FRAME_SIZE
	.align		4
.L_20:
        /*006c*/ 	.byte	0x04, 0x11
        /*006e*/ 	.short	(.L_22 - .L_21)
	.align		4
.L_21:
        /*0070*/ 	.word	index@(lpc_many_series_one_param_time_major_f32)
        /*0074*/ 	.word	0x00000020


	//----- nvinfo : EIATTR_MIN_STACK_SIZE
	.align		4
.L_22:
        /*0078*/ 	.byte	0x04, 0x12
        /*007a*/ 	.short	(.L_24 - .L_23)
	.align		4
.L_23:
        /*007c*/ 	.word	index@(lpc_many_series_one_param_time_major_f32)
        /*0080*/ 	.word	0x00000020


	//----- nvinfo : EIATTR_MIN_STACK_SIZE
	.align		4
.L_24:
        /*0084*/ 	.byte	0x04, 0x12
        /*0086*/ 	.short	(.L_26 - .L_25)
	.align		4
.L_25:
        /*0088*/ 	.word	index@(lpc_batch_f32)
        /*008c*/ 	.word	0x00000028


	//----- nvinfo : EIATTR_MIN_STACK_SIZE
	.align		4
.L_26:
        /*0090*/ 	.byte	0x04, 0x12
        /*0092*/ 	.short	(.L_28 - .L_27)
	.align		4
.L_27:
        /*0094*/ 	.word	index@(lpc_batch_f32_v2)
        /*0098*/ 	.word	0x00000020
.L_28:


//--------------------- .nv.compat                --------------------------
	.section	.nv.compat,"",@"SHT_CUDA_COMPAT_INFO"
	.align	4
        /*0000*/ 	.byte	0x02, 0x09, 0x00, 0x00, 0x02, 0x02, 0x01, 0x00, 0x02, 0x05, 0x05, 0x00, 0x03, 0x07, 0x01, 0x01
        /*0010*/ 	.byte	0x02, 0x03, 0x00, 0x00, 0x02, 0x06, 0x01, 0x00, 0x04, 0x0b, 0x08, 0x00, 0x01, 0x00, 0x00, 0x00
        /*0020*/ 	.byte	0x00, 0x00, 0x00, 0x00


//--------------------- .nv.info.lpc_many_series_one_param_time_major_f32 --------------------------
	.section	.nv.info.lpc_many_series_one_param_time_major_f32,"",@"SHT_CUDA_INFO"
	.sectionflags	@""
	.align	4


	//----- nvinfo : EIATTR_CUDA_API_VERSION
	.align		4
        /*0000*/ 	.byte	0x04, 0x37
        /*0002*/ 	.short	(.L_30 - .L_29)
.L_29:
        /*0004*/ 	.word	0x00000082


	//----- nvinfo : EIATTR_KPARAM_INFO
	.align		4
.L_30:
        /*0008*/ 	.byte	0x04, 0x17
        /*000a*/ 	.short	(.L_32 - .L_31)
.L_31:
        /*000c*/ 	.word	0x00000000
        /*0010*/ 	.short	0x000e
        /*0012*/ 	.short	0x0058
        /*0014*/ 	.byte	0x00, 0xf5, 0x21, 0x00


	//----- nvinfo : EIATTR_KPARAM_INFO
	.align		4
.L_32:
        /*0018*/ 	.byte	0x04, 0x17
        /*001a*/ 	.short	(.L_34 - .L_33)
.L_33:
        /*001c*/ 	.word	0x00000000
        /*0020*/ 	.short	0x000d
        /*0022*/ 	.short	0x0050
        /*0024*/ 	.byte	0x00, 0xf5, 0x21, 0x00


	//----- nvinfo : EIATTR_KPARAM_INFO
	.align		4
.L_34:
        /*0028*/ 	.byte	0x04, 0x17
        /*002a*/ 	.short	(.L_36 - .L_35)
.L_35:
        /*002c*/ 	.word	0x00000000
        /*0030*/ 	.short	0x000c
        /*0032*/ 	.short	0x0048
        /*0034*/ 	.byte	0x00, 0xf5, 0x21, 0x00


	//----- nvinfo : EIATTR_KPARAM_INFO
	.align		4
.L_36:
        /*0038*/ 	.byte	0x04, 0x17
        /*003a*/ 	.short	(.L_38 - .L_37)
.L_37:
        /*003c*/ 	.word	0x00000000
        /*0040*/ 	.short	0x000b
        /*0042*/ 	.short	0x0040
        /*0044*/ 	.byte	0x00, 0xf5, 0x21, 0x00


	//----- nvinfo : EIATTR_KPARAM_INFO
	.align		4
.L_38:
        /*0048*/ 	.byte	0x04, 0x17
        /*004a*/ 	.short	(.L_40 - .L_39)
.L_39:
        /*004c*/ 	.word	0x00000000
        /*0050*/ 	.short	0x000a
        /*0052*/ 	.short	0x0038
        /*0054*/ 	.byte	0x00, 0xf0, 0x11, 0x00


	//----- nvinfo : EIATTR_KPARAM_INFO
	.align		4
.L_40:
        /*0058*/ 	.byte	0x04, 0x17
        /*005a*/ 	.short	(.L_42 - .L_41)
.L_41:
        /*005c*/ 	.word	0x00000000
        /*0060*/ 	.short	0x0009
        /*0062*/ 	.short	0x0034
        /*0064*/ 	.byte	0x00, 0xf0, 0x11, 0x00


	//----- nvinfo : EIATTR_KPARAM_INFO
	.align		4
.L_42:
        /*0068*/ 	.byte	0x04, 0x17
        /*006a*/ 	.short	(.L_44 - .L_43)
.L_43:
        /*006c*/ 	.word	0x00000000
        /*0070*/ 	.short	0x0008
        /*0072*/ 	.short	0x0030
        /*0074*/ 	.byte	0x00, 0xf0, 0x11, 0x00


	//----- nvinfo : EIATTR_KPARAM_INFO
	.align		4
.L_44:
        /*0078*/ 	.byte	0x04, 0x17
        /*007a*/ 	.short	(.L_46 - .L_45)
.L_45:
        /*007c*/ 	.word	0x00000000
        /*0080*/ 	.short	0x0007
        /*0082*/ 	.short	0x002c
        /*0084*/ 	.byte	0x00, 0xf0, 0x11, 0x00


	//----- nvinfo : EIATTR_KPARAM_INFO
	.align		4
.L_46:
        /*0088*/ 	.byte	0x04, 0x17
        /*008a*/ 	.short	(.L_48 - .L_47)
.L_47:
        /*008c*/ 	.word	0x00000000
        /*0090*/ 	.short	0x0006
        /*0092*/ 	.short	0x0028
        /*0094*/ 	.byte	0x00, 0xf0, 0x11, 0x00


	//----- nvinfo : EIATTR_KPARAM_INFO
	.align		4
.L_48:
        /*0098*/ 	.byte	0x04, 0x17
        /*009a*/ 	.short	(.L_50 - .L_49)
.L_49:
        /*009c*/ 	.word	0x00000000
        /*00a0*/ 	.short	0x0005
        /*00a2*/ 	.short	0x0024
        /*00a4*/ 	.byte	0x00, 0xf0, 0x11, 0x00


	//----- nvinfo : EIATTR_KPARAM_INFO
	.align		4
.L_50:
        /*00a8*/ 	.byte	0x04, 0x17
        /*00aa*/ 	.short	(.L_52 - .L_51)
.L_51:
        /*00ac*/ 	.word	0x00000000
        /*00b0*/ 	.short	0x0004
        /*00b2*/ 	.short	0x0020
        /*00b4*/ 	.byte	0x00, 0xf0, 0x11, 0x00


	//----- nvinfo : EIATTR_KPARAM_INFO
	.align		4
.L_52:
        /*00b8*/ 	.byte	0x04, 0x17
        /*00ba*/ 	.short	(.L_54 - .L_53)
.L_53:
        /*00bc*/ 	.word	0x00000000
        /*00c0*/ 	.short	0x0003
        /*00c2*/ 	.short	0x0018
        /*00c4*/ 	.byte	0x00, 0xf5, 0x21, 0x00


	//----- nvinfo : EIATTR_KPARAM_INFO
	.align		4
.L_54:
        /*00c8*/ 	.byte	0x04, 0x17
        /*00ca*/ 	.short	(.L_56 - .L_55)
.L_55:
        /*00cc*/ 	.word	0x00000000
        /*00d0*/ 	.short	0x0002
        /*00d2*/ 	.short	0x0010
        /*00d4*/ 	.byte	0x00, 0xf5, 0x21, 0x00


	//----- nvinfo : EIATTR_KPARAM_INFO
	.align		4
.L_56:
        /*00d8*/ 	.byte	0x04, 0x17
        /*00da*/ 	.short	(.L_58 - .L_57)
.L_57:
        /*00dc*/ 	.word	0x00000000
        /*00e0*/ 	.short	0x0001
        /*00e2*/ 	.short	0x0008
        /*00e4*/ 	.byte	0x00, 0xf5, 0x21, 0x00


	//----- nvinfo : EIATTR_KPARAM_INFO
	.align		4
.L_58:
        /*00e8*/ 	.byte	0x04, 0x17
        /*00ea*/ 	.short	(.L_60 - .L_59)
.L_59:
        /*00ec*/ 	.word	0x00000000
        /*00f0*/ 	.short	0x0000
        /*00f2*/ 	.short	0x0000
        /*00f4*/ 	.byte	0x00, 0xf5, 0x21, 0x00


	//----- nvinfo : EIATTR_SPARSE_MMA_MASK
	.align		4
.L_60:
        /*00f8*/ 	.byte	0x03, 0x50
        /*00fa*/ 	.short	0x0000


	//----- nvinfo : EIATTR_MAXREG_COUNT
	.align		4
        /*00fc*/ 	.byte	0x03, 0x1b
        /*00fe*/ 	.short	0x00ff


	//----- nvinfo : EIATTR_MERCURY_ISA_VERSION
	.align		4
        /*0100*/ 	.byte	0x03, 0x5f
        /*0102*/ 	.short	0x0101


	//----- nvinfo : EIATTR_VRC_CTA_INIT_COUNT
	.align		4
        /*0104*/ 	.byte	0x02, 0x4a
	.zero		1
	.zero		1


	//----- nvinfo : EIATTR_EXIT_INSTR_OFFSETS
	.align		4
        /*0108*/ 	.byte	0x04, 0x1c
        /*010a*/ 	.short	(.L_62 - .L_61)


	//   ....[0]....
.L_61:
        /*010c*/ 	.word	0x00000080


	//   ....[1]....
        /*0110*/ 	.word	0x000009d0


	//   ....[2]....
        /*0114*/ 	.word	0x00001290


	//   ....[3]....
        /*0118*/ 	.word	0x00001670


	//----- nvinfo : EIATTR_CRS_STACK_SIZE
	.align		4
.L_62:
        /*011c*/ 	.byte	0x04, 0x1e
        /*011e*/ 	.short	(.L_64 - .L_63)
.L_63:
        /*0120*/ 	.word	0x00000000


	//----- nvinfo : EIATTR_CBANK_PARAM_SIZE
	.align		4
.L_64:
        /*0124*/ 	.byte	0x03, 0x19
        /*0126*/ 	.short	0x0060


	//----- nvinfo : EIATTR_PARAM_CBANK
	.align		4
        /*0128*/ 	.byte	0x04, 0x0a
        /*012a*/ 	.short	(.L_66 - .L_65)
	.align		4
.L_65:
        /*012c*/ 	.word	index@(.nv.constant0.lpc_many_series_one_param_time_major_f32)
        /*0130*/ 	.short	0x0380
        /*0132*/ 	.short	0x0060


	//----- nvinfo : EIATTR_SW_WAR
	.align		4
.L_66:
        /*0134*/ 	.byte	0x04, 0x36
        /*0136*/ 	.short	(.L_68 - .L_67)
.L_67:
        /*0138*/ 	.word	0x00000008
.L_68:


//--------------------- .nv.info.lpc_batch_f32    --------------------------
	.section	.nv.info.lpc_batch_f32,"",@"SHT_CUDA_INFO"
	.sectionflags	@""
	.align	4


	//----- nvinfo : EIATTR_CUDA_API_VERSION
	.align		4
        /*0000*/ 	.byte	0x04, 0x37
        /*0002*/ 	.short	(.L_70 - .L_69)
.L_69:
        /*0004*/ 	.word	0x00000082


	//----- nvinfo : EIATTR_KPARAM_INFO
	.align		4
.L_70:
        /*0008*/ 	.byte	0x04, 0x17
        /*000a*/ 	.short	(.L_72 - .L_71)
.L_71:
        /*000c*/ 	.word	0x00000000
        /*0010*/ 	.short	0x0010
        /*0012*/ 	.short	0x0070
        /*0014*/ 	.byte	0x00, 0xf5, 0x21, 0x00


	//----- nvinfo : EIATTR_KPARAM_INFO
	.align		4
.L_72:
        /*0018*/ 	.byte	0x04, 0x17
        /*001a*/ 	.short	(.L_74 - .L_73)
.L_73:
        /*001c*/ 	.word	0x00000000
        /*0020*/ 	.short	0x000f
        /*0022*/ 	.short	0x0068
        /*0024*/ 	.byte	0x00, 0xf5, 0x21, 0x00


	//----- nvinfo : EIATTR_KPARAM_INFO
	.align		4
.L_74:
        /*0028*/ 	.byte	0x04, 0x17
        /*002a*/ 	.short	(.L_76 - .L_75)
.L_75:
        /*002c*/ 	.word	0x00000000
        /*0030*/ 	.short	0x000e
        /*0032*/ 	.short	0x0060
        /*0034*/ 	.byte	0x00, 0xf5, 0x21, 0x00


	//----- nvinfo : EIATTR_KPARAM_INFO
	.align		4
.L_76:
        /*0038*/ 	.byte	0x04, 0x17
        /*003a*/ 	.short	(.L_78 - .L_77)
.L_77:
        /*003c*/ 	.word	0x00000000
        /*0040*/ 	.short	0x000d
        /*0042*/ 	.short	0x0058
        /*0044*/ 	.byte	0x00, 0xf5, 0x21, 0x00


	//----- nvinfo : EIATTR_KPARAM_INFO
	.align		4
.L_78:
        /*0048*/ 	.byte	0x04, 0x17
        /*004a*/ 	.short	(.L_80 - .L_79)
.L_79:
        /*004c*/ 	.word	0x00000000
        /*0050*/ 	.short	0x000c
        /*0052*/ 	.short	0x0054
        /*0054*/ 	.byte	0x00, 0xf0, 0x11, 0x00


	//----- nvinfo : EIATTR_KPARAM_INFO
	.align		4
.L_80:
        /*0058*/ 	.byte	0x04, 0x17
        /*005a*/ 	.short	(.L_82 - .L_81)
.L_81:
        /*005c*/ 	.word	0x00000000
        /*0060*/ 	.short	0x000b
        /*0062*/ 	.short	0x0050
        /*0064*/ 	.byte	0x00, 0xf0, 0x11, 0x00


	//----- nvinfo : EIATTR_KPARAM_INFO
	.align		4
.L_82:
        /*0068*/ 	.byte	0x04, 0x17
        /*006a*/ 	.short	(.L_84 - .L_83)
.L_83:
        /*006c*/ 	.word	0x00000000
        /*0070*/ 	.short	0x000a
        /*0072*/ 	.short	0x004c
        /*0074*/ 	.byte	0x00, 0xf0, 0x11, 0x00


	//----- nvinfo : EIATTR_KPARAM_INFO
	.align		4
.L_84:
        /*0078*/ 	.byte	0x04, 0x17
        /*007a*/ 	.short	(.L_86 - .L_85)
.L_85:
        /*007c*/ 	.word	0x00000000
        /*0080*/ 	.short	0x0009
        /*0082*/ 	.short	0x0048
        /*0084*/ 	.byte	0x00, 0xf0, 0x11, 0x00


	//----- nvinfo : EIATTR_KPARAM_INFO
	.align		4
.L_86:
        /*0088*/ 	.byte	0x04, 0x17
        /*008a*/ 	.short	(.L_88 - .L_87)
.L_87:
        /*008c*/ 	.word	0x00000000
        /*0090*/ 	.short	0x0008
        /*0092*/ 	.short	0x0040
        /*0094*/ 	.byte	0x00, 0xf5, 0x21, 0x00


	//----- nvinfo : EIATTR_KPARAM_INFO
	.align		4
.L_88:
        /*0098*/ 	.byte	0x04, 0x17
        /*009a*/ 	.short	(.L_90 - .L_89)
.L_89:
        /*009c*/ 	.word	0x00000000
        /*00a0*/ 	.short	0x0007
        /*00a2*/ 	.short	0x0038
        /*00a4*/ 	.byte	0x00, 0xf5, 0x21, 0x00


	//----- nvinfo : EIATTR_KPARAM_INFO
	.align		4
.L_90:
        /*00a8*/ 	.byte	0x04, 0x17
        /*00aa*/ 	.short	(.L_92 - .L_91)
.L_91:
        /*00ac*/ 	.word	0x00000000
        /*00b0*/ 	.short	0x0006
        /*00b2*/ 	.short	0x0030
        /*00b4*/ 	.byte	0x00, 0xf5, 0x21, 0x00


	//----- nvinfo : EIATTR_KPARAM_INFO
	.align		4
.L_92:
        /*00b8*/ 	.byte	0x04, 0x17
        /*00ba*/ 	.short	(.L_94 - .L_93)
.L_93:
        /*00bc*/ 	.word	0x00000000
        /*00c0*/ 	.short	0x0005
        /*00c2*/ 	.short	0x0028
        /*00c4*/ 	.byte	0x00, 0xf5, 0x21, 0x00


	//----- nvinfo : EIATTR_KPARAM_INFO
	.align		4
.L_94:
        /*00c8*/ 	.byte	0x04, 0x17
        /*00ca*/ 	.short	(.L_96 - .L_95)
.L_95:
        /*00cc*/ 	.word	0x00000000
        /*00d0*/ 	.short	0x0004
        /*00d2*/ 	.short	0x0020
        /*00d4*/ 	.byte	0x00, 0xf0, 0x11, 0x00


	//----- nvinfo : EIATTR_KPARAM_INFO
	.align		4
.L_96:
        /*00d8*/ 	.byte	0x04, 0x17
        /*00da*/ 	.short	(.L_98 - .L_97)
.L_97:
        /*00dc*/ 	.word	0x00000000
        /*00e0*/ 	.short	0x0003
        /*00e2*/ 	.short	0x0018
        /*00e4*/ 	.byte	0x00, 0xf5, 0x21, 0x00


	//----- nvinfo : EIATTR_KPARAM_INFO
	.align		4
.L_98:
        /*00e8*/ 	.byte	0x04, 0x17
        /*00ea*/ 	.short	(.L_100 - .L_99)
.L_99:
        /*00ec*/ 	.word	0x00000000
        /*00f0*/ 	.short	0x0002
        /*00f2*/ 	.short	0x0010
        /*00f4*/ 	.byte	0x00, 0xf5, 0x21, 0x00


	//----- nvinfo : EIATTR_KPARAM_INFO
	.align		4
.L_100:
        /*00f8*/ 	.byte	0x04, 0x17
        /*00fa*/ 	.short	(.L_102 - .L_101)
.L_101:
        /*00fc*/ 	.word	0x00000000
        /*0100*/ 	.short	0x0001
        /*0102*/ 	.short	0x0008
        /*0104*/ 	.byte	0x00, 0xf5, 0x21, 0x00


	//----- nvinfo : EIATTR_KPARAM_INFO
	.align		4
.L_102:
        /*0108*/ 	.byte	0x04, 0x17
        /*010a*/ 	.short	(.L_104 - .L_103)
.L_103:
        /*010c*/ 	.word	0x00000000
        /*0110*/ 	.short	0x0000
        /*0112*/ 	.short	0x0000
        /*0114*/ 	.byte	0x00, 0xf5, 0x21, 0x00


	//----- nvinfo : EIATTR_SPARSE_MMA_MASK
	.align		4
.L_104:
        /*0118*/ 	.byte	0x03, 0x50
        /*011a*/ 	.short	0x0000


	//----- nvinfo : EIATTR_MAXREG_COUNT
	.align		4
        /*011c*/ 	.byte	0x03, 0x1b
        /*011e*/ 	.short	0x00ff


	//----- nvinfo : EIATTR_MERCURY_ISA_VERSION
	.align		4
        /*0120*/ 	.byte	0x03, 0x5f
        /*0122*/ 	.short	0x0101


	//----- nvinfo : EIATTR_VRC_CTA_INIT_COUNT
	.align		4
        /*0124*/ 	.byte	0x02, 0x4a
	.zero		1
	.zero		1


	//----- nvinfo : EIATTR_EXIT_INSTR_OFFSETS
	.align		4
        /*0128*/ 	.byte	0x04, 0x1c
        /*012a*/ 	.short	(.L_106 - .L_105)


	//   ....[0]....
.L_105:
        /*012c*/ 	.word	0x000000b0


	//   ....[1]....
        /*0130*/ 	.word	0x00002870


	//   ....[2]....
        /*0134*/ 	.word	0x000033b0


	//   ....[3]....
        /*0138*/ 	.word	0x00003c40


	//   ....[4]....
        /*013c*/ 	.word	0x00004450


	//   ....[5]....
        /*0140*/ 	.word	0x00004a20


	//----- nvinfo : EIATTR_INDIRECT_BRANCH_TARGETS
	.align		4
.L_106:
        /*0144*/ 	.byte	0x04, 0x34
        /*0146*/ 	.short	(.L_108 - .L_107)


	//   ....[0]....
.L_107:
        /*0148*/ 	.word	.L_x_60@srel
        /*014c*/ 	.short	0x0
        /*014e*/ 	.short	0x0
        /*0150*/ 	.word	0x3
        /*0154*/ 	.word	.L_x_57@srel
        /*0158*/ 	.word	.L_x_146@srel
        /*015c*/ 	.word	.L_x_147@srel


	//   ....[1]....
        /*0160*/ 	.word	.L_x_70@srel
        /*0164*/ 	.short	0x0
        /*0166*/ 	.short	0x0
        /*0168*/ 	.word	0x3
        /*016c*/ 	.word	.L_x_67@srel
        /*0170*/ 	.word	.L_x_150@srel
        /*0174*/ 	.word	.L_x_151@srel


	//   ....[2]....
        /*0178*/ 	.word	.L_x_75@srel
        /*017c*/ 	.short	0x0
        /*017e*/ 	.short	0x0
        /*0180*/ 	.word	0x3
        /*0184*/ 	.word	.L_x_72@srel
        /*0188*/ 	.word	.L_x_154@srel
        /*018c*/ 	.word	.L_x_155@srel


	//----- nvinfo : EIATTR_CRS_STACK_SIZE
	.align		4
.L_108:
        /*0190*/ 	.byte	0x04, 0x1e
        /*0192*/ 	.short	(.L_110 - .L_109)
.L_109:
        /*0194*/ 	.word	0x00000000


	//----- nvinfo : EIATTR_CBANK_PARAM_SIZE
	.align		4
.L_110:
        /*0198*/ 	.byte	0x03, 0x19
        /*019a*/ 	.short	0x0078


	//----- nvinfo : EIATTR_PARAM_CBANK
	.align		4
        /*019c*/ 	.byte	0x04, 0x0a
        /*019e*/ 	.short	(.L_112 - .L_111)
	.align		4
.L_111:
        /*01a0*/ 	.word	index@(.nv.constant0.lpc_batch_f32)
        /*01a4*/ 	.short	0x0380
        /*01a6*/ 	.short	0x0078


	//----- nvinfo : EIATTR_SW_WAR
	.align		4
.L_112:
        /*01a8*/ 	.byte	0x04, 0x36
        /*01aa*/ 	.short	(.L_114 - .L_113)
.L_113:
        /*01ac*/ 	.word	0x00000008
.L_114:


//--------------------- .nv.info.lpc_batch_f32_v2 --------------------------
	.section	.nv.info.lpc_batch_f32_v2,"",@"SHT_CUDA_INFO"
	.sectionflags	@""
	.align	4


	//----- nvinfo : EIATTR_CUDA_API_VERSION
	.align		4
        /*0000*/ 	.byte	0x04, 0x37
        /*0002*/ 	.short	(.L_116 - .L_115)
.L_115:
        /*0004*/ 	.word	0x00000082


	//----- nvinfo : EIATTR_KPARAM_INFO
	.align		4
.L_116:
        /*0008*/ 	.byte	0x04, 0x17
        /*000a*/ 	.short	(.L_118 - .L_117)
.L_117:
        /*000c*/ 	.word	0x00000000
        /*0010*/ 	.short	0x0014
        /*0012*/ 	.short	0x0088
        /*0014*/ 	.byte	0x00, 0xf5, 0x21, 0x00


	//----- nvinfo : EIATTR_KPARAM_INFO
	.align		4
.L_118:
        /*0018*/ 	.byte	0x04, 0x17
        /*001a*/ 	.short	(.L_120 - .L_119)
.L_119:
        /*001c*/ 	.word	0x00000000
        /*0020*/ 	.short	0x0013
        /*0022*/ 	.short	0x0080
        /*0024*/ 	.byte	0x00, 0xf5, 0x21, 0x00


	//----- nvinfo : EIATTR_KPARAM_INFO
	.align		4
.L_120:
        /*0028*/ 	.byte	0x04, 0x17
        /*002a*/ 	.short	(.L_122 - .L_121)
.L_121:
        /*002c*/ 	.word	0x00000000
        /*0030*/ 	.short	0x0012
        /*0032*/ 	.short	0x0078
        /*0034*/ 	.byte	0x00, 0xf5, 0x21, 0x00


	//----- nvinfo : EIATTR_KPARAM_INFO
	.align		4
.L_122:
        /*0038*/ 	.byte	0x04, 0x17
        /*003a*/ 	.short	(.L_124 - .L_123)
.L_123:
        /*003c*/ 	.word	0x00000000
        /*0040*/ 	.short	0x0011
        /*0042*/ 	.short	0x0070
        /*0044*/ 	.byte	0x00, 0xf0, 0x11, 0x00


	//----- nvinfo : EIATTR_KPARAM_INFO
	.align		4
.L_124:
        /*0048*/ 	.byte	0x04, 0x17
        /*004a*/ 	.short	(.L_126 - .L_125)
.L_125:
        /*004c*/ 	.word	0x00000000
        /*0050*/ 	.short	0x0010
        /*0052*/ 	.short	0x006c
        /*0054*/ 	.byte	0x00, 0xf0, 0x11, 0x00


	//----- nvinfo : EIATTR_KPARAM_INFO
	.align		4
.L_126:
        /*0058*/ 	.byte	0x04, 0x17
        /*005a*/ 	.short	(.L_128 - .L_127)
.L_127:
        /*005c*/ 	.word	0x00000000
        /*0060*/ 	.short	0x000f
        /*0062*/ 	.short	0x0068
        /*0064*/ 	.byte	0x00, 0xf0, 0x11, 0x00


	//----- nvinfo : EIATTR_KPARAM_INFO
	.align		4
.L_128:
        /*0068*/ 	.byte	0x04, 0x17
        /*006a*/ 	.short	(.L_130 - .L_129)
.L_129:
        /*006c*/ 	.word	0x00000000
        /*0070*/ 	.short	0x000e
        /*0072*/ 	.short	0x0060
        /*0074*/ 	.byte	0x00, 0xf5, 0x21, 0x00


	//----- nvinfo : EIATTR_KPARAM_INFO
	.align		4
.L_130:
        /*0078*/ 	.byte	0x04, 0x17
        /*007a*/ 	.short	(.L_132 - .L_131)
.L_131:
        /*007c*/ 	.word	0x00000000
        /*0080*/ 	.short	0x000d
        /*0082*/ 	.short	0x0058
        /*0084*/ 	.byte	0x00, 0xf5, 0x21, 0x00


	//----- nvinfo : EIATTR_KPARAM_INFO
	.align		4
.L_132:
        /*0088*/ 	.byte	0x04, 0x17
        /*008a*/ 	.short	(.L_134 - .L_133)
.L_133:
        /*008c*/ 	.word	0x00000000
        /*0090*/ 	.short	0x000c
        /*0092*/ 	.short	0x0054
        /*0094*/ 	.byte	0x00, 0xf0, 0x11, 0x00


	//----- nvinfo : EIATTR_KPARAM_INFO
	.align		4
.L_134:
        /*0098*/ 	.byte	0x04, 0x17
        /*009a*/ 	.short	(.L_136 - .L_135)
.L_135:
        /*009c*/ 	.word	0x00000000
        /*00a0*/ 	.short	0x000b
        /*00a2*/ 	.short	0x0050
        /*00a4*/ 	.byte	0x00, 0xf0, 0x11, 0x00


	//----- nvinfo : EIATTR_KPARAM_INFO
	.align		4
.L_136:
        /*00a8*/ 	.byte	0x04, 0x17
        /*00aa*/ 	.short	(.L_138 - .L_137)
.L_137:
        /*00ac*/ 	.word	0x00000000
        /*00b0*/ 	.short	0x000a
        /*00b2*/ 	.short	0x004c
        /*00b4*/ 	.byte	0x00, 0xf0, 0x11, 0x00


	//----- nvinfo : EIATTR_KPARAM_INFO
	.align		4
.L_138:
        /*00b8*/ 	.byte	0x04, 0x17
        /*00ba*/ 	.short	(.L_140 - .L_139)
.L_139:
        /*00bc*/ 	.word	0x00000000
        /*00c0*/ 	.short	0x0009
        /*00c2*/ 	.short	0x0048
        /*00c4*/ 	.byte	0x00, 0xf0, 0x11, 0x00


	//----- nvinfo : EIATTR_KPARAM_INFO
	.align		4
.L_140:
        /*00c8*/ 	.byte	0x04, 0x17
        /*00ca*/ 	.short	(.L_142 - .L_141)
.L_141:
        /*00cc*/ 	.word	0x00000000
        /*00d0*/ 	.short	0x0008
        /*00d2*/ 	.short	0x0040
        /*00d4*/ 	.byte	0x00, 0xf5, 0x21, 0x00


	//----- nvinfo : EIATTR_KPARAM_INFO
	.align		4
.L_142:
        /*00d8*/ 	.byte	0x04, 0x17
        /*00da*/ 	.short	(.L_144 - .L_143)
.L_143:
        /*00dc*/ 	.word	0x00000000
        /*00e0*/ 	.short	0x0007
        /*00e2*/ 	.short	0x0038
        /*00e4*/ 	.byte	0x00, 0xf5, 0x21, 0x00


	//----- nvinfo : EIATTR_KPARAM_INFO
	.align		4
.L_144:
        /*00e8*/ 	.byte	0x04, 0x17
        /*00ea*/ 	.short	(.L_146 - .L_145)
.L_145:
        /*00ec*/ 	.word	0x00000000
        /*00f0*/ 	.short	0x0006
        /*00f2*/ 	.short	0x0030
        /*00f4*/ 	.byte	0x00, 0xf5, 0x21, 0x00


	//----- nvinfo : EIATTR_KPARAM_INFO
	.align		4
.L_146:
        /*00f8*/ 	.byte	0x04, 0x17
        /*00fa*/ 	.short	(.L_148 - .L_147)
.L_147:
        /*00fc*/ 	.word	0x00000000
        /*0100*/ 	.short	0x0005
        /*0102*/ 	.short	0x0028
        /*0104*/ 	.byte	0x00, 0xf5, 0x21, 0x00


	//----- nvinfo : EIATTR_KPARAM_INFO
	.align		4
.L_148:
        /*0108*/ 	.byte	0x04, 0x17
        /*010a*/ 	.short	(.L_150 - .L_149)
.L_149:
        /*010c*/ 	.word	0x00000000
        /*0110*/ 	.short	0x0004
        /*0112*/ 	.short	0x0020
        /*0114*/ 	.byte	0x00, 0xf0, 0x11, 0x00


	//----- nvinfo : EIATTR_KPARAM_INFO
	.align		4
.L_150:
        /*0118*/ 	.byte	0x04, 0x17
        /*011a*/ 	.short	(.L_152 - .L_151)
.L_151:
        /*011c*/ 	.word	0x00000000
        /*0120*/ 	.short	0x0003
        /*0122*/ 	.short	0x0018
        /*0124*/ 	.byte	0x00, 0xf5, 0x21, 0x00


	//----- nvinfo : EIATTR_KPARAM_INFO
	.align		4
.L_152:
        /*0128*/ 	.byte	0x04, 0x17
        /*012a*/ 	.short	(.L_154 - .L_153)
.L_153:
        /*012c*/ 	.word	0x00000000
        /*0130*/ 	.short	0x0002
        /*0132*/ 	.short	0x0010
        /*0134*/ 	.byte	0x00, 0xf5, 0x21, 0x00


	//----- nvinfo : EIATTR_KPARAM_INFO
	.align		4
.L_154:
        /*0138*/ 	.byte	0x04, 0x17
        /*013a*/ 	.short	(.L_156 - .L_155)
.L_155:
        /*013c*/ 	.word	0x00000000
        /*0140*/ 	.short	0x0001
        /*0142*/ 	.short	0x0008
        /*0144*/ 	.byte	0x00, 0xf5, 0x21, 0x00


	//----- nvinfo : EIATTR_KPARAM_INFO
	.align		4
.L_156:
        /*0148*/ 	.byte	0x04, 0x17
        /*014a*/ 	.short	(.L_158 - .L_157)
.L_157:
        /*014c*/ 	.word	0x00000000
        /*0150*/ 	.short	0x0000
        /*0152*/ 	.short	0x0000
        /*0154*/ 	.byte	0x00, 0xf5, 0x21, 0x00


	//----- nvinfo : EIATTR_SPARSE_MMA_MASK
	.align		4
.L_158:
        /*0158*/ 	.byte	0x03, 0x50
        /*015a*/ 	.short	0x0000


	//----- nvinfo : EIATTR_MAXREG_COUNT
	.align		4
        /*015c*/ 	.byte	0x03, 0x1b
        /*015e*/ 	.short	0x00ff


	//----- nvinfo : EIATTR_MERCURY_ISA_VERSION
	.align		4
        /*0160*/ 	.byte	0x03, 0x5f
        /*0162*/ 	.short	0x0101


	//----- nvinfo : EIATTR_VRC_CTA_INIT_COUNT
	.align		4
        /*0164*/ 	.byte	0x02, 0x4a
	.zero		1
	.zero		1


	//----- nvinfo : EIATTR_EXIT_INSTR_OFFSETS
	.align		4
        /*0168*/ 	.byte	0x04, 0x1c
        /*016a*/ 	.short	(.L_160 - .L_159)


	//   ....[0]....
.L_159:
        /*016c*/ 	.word	0x00000080


	//   ....[1]....
        /*0170*/ 	.word	0x000027c0


	//----- nvinfo : EIATTR_CRS_STACK_SIZE
	.align		4
.L_160:
        /*0174*/ 	.byte	0x04, 0x1e
        /*0176*/ 	.short	(.L_162 - .L_161)
.L_161:
        /*0178*/ 	.word	0x00000000


	//----- nvinfo : EIATTR_CBANK_PARAM_SIZE
	.align		4
.L_162:
        /*017c*/ 	.byte	0x03, 0x19
        /*017e*/ 	.short	0x0090


	//----- nvinfo : EIATTR_PARAM_CBANK
	.align		4
        /*0180*/ 	.byte	0x04, 0x0a
        /*0182*/ 	.short	(.L_164 - .L_163)
	.align		4
.L_163:
        /*0184*/ 	.word	index@(.nv.constant0.lpc_batch_f32_v2)
        /*0188*/ 	.short	0x0380
        /*018a*/ 	.short	0x0090


	//----- nvinfo : EIATTR_SW_WAR
	.align		4
.L_164:
        /*018c*/ 	.byte	0x04, 0x36
        /*018e*/ 	.short	(.L_166 - .L_165)
.L_165:
        /*0190*/ 	.word	0x00000008
.L_166:


//--------------------- .nv.callgraph             --------------------------
	.section	.nv.callgraph,"",@"SHT_CUDA_CALLGRAPH"
	.align	4
	.sectionentsize	8
	.align		4
        /*0000*/ 	.word	0x00000000
	.align		4
        /*0004*/ 	.word	0xffffffff
	.align		4
        /*0008*/ 	.word	0x00000000
	.align		4
        /*000c*/ 	.word	0xfffffffe
	.align		4
        /*0010*/ 	.word	0x00000000
	.align		4
        /*0014*/ 	.word	0xfffffffd
	.align		4
        /*0018*/ 	.word	0x00000000
	.align		4
        /*001c*/ 	.word	0xfffffffc


//--------------------- .nv.constant4             --------------------------
	.section	.nv.constant4,"a",@progbits
	.align	8
	.align		8
.nv.constant4:
        /*0000*/ 	.dword	__cudart_i2opi_f
	.align		8
        /*0008*/ 	.dword	__cudart_i2opi_d
	.align		8
        /*0010*/ 	.dword	__cudart_sin_cos_coeffs


//--------------------- .nv.constant2.lpc_batch_f32 --------------------------
	.section	.nv.constant2.lpc_batch_f32,"a",@progbits
	.sectionflags	@""
	.align	4
.nv.constant2.lpc_batch_f32:
        /*0000*/ 	.byte	0xb0, 0x2f, 0x00, 0x00, 0x20, 0x2f, 0x00, 0x00, 0x70, 0x2e, 0x00, 0x00, 0x50, 0x3b, 0x00, 0x00
        /*0010*/ 	.byte	0xc0, 0x3a, 0x00, 0x00, 0x10, 0x3a, 0x00, 0x00, 0x60, 0x43, 0x00, 0x00, 0xd0, 0x42, 0x00, 0x00
        /*0020*/ 	.byte	0x20, 0x42, 0x00, 0x00


//--------------------- .text.lpc_many_series_one_param_time_major_f32 --------------------------
	.section	.text.lpc_many_series_one_param_time_major_f32,"ax",@progbits
	.align	128
        .global         lpc_many_series_one_param_time_major_f32
        .type           lpc_many_series_one_param_time_major_f32,@function
        .size           lpc_many_series_one_param_time_major_f32,(.L_x_156 - lpc_many_series_one_param_time_major_f32)
        .other          lpc_many_series_one_param_time_major_f32,@"STO_CUDA_ENTRY STV_DEFAULT"
lpc_many_series_one_param_time_major_f32:
.text.lpc_many_series_one_param_time_major_f32:
[----:B------:R-:W0:Y:S01]  /*0000*/  LDC R1, c[0x0][0x37c] ;  /* 0x0000df00ff017b82 */ /* 0x000e220000000800 */
[----:B------:R-:W1:Y:S07]  /*0010*/  S2R R15, SR_TID.X ;  /* 0x00000000000f7919 */ /* 0x000e6e0000002100 */
[----:B------:R-:W1:Y:S01]  /*0020*/  S2UR UR4, SR_CTAID.X ;  /* 0x00000000000479c3 */ /* 0x000e620000002500 */
[----:B0-----:R-:W-:-:S07]  /*0030*/  VIADD R1, R1, 0xffffffe0 ;  /* 0xffffffe001017836 */ /* 0x001fce0000000000 */
[----:B------:R-:W1:Y:S08]  /*0040*/  LDC R14, c[0x0][0x360] ;  /* 0x0000d800ff0e7b82 */ /* 0x000e700000000800 */
[----:B------:R-:W0:Y:S01]  /*0050*/  LDC R0, c[0x0][0x3a0] ;  /* 0x0000e800ff007b82 */ /* 0x000e220000000800 */
[----:B-1----:R-:W-:-:S05]  /*0060*/  IMAD R14, R14, UR4, R15 ;  /* 0x000000040e0e7c24 */ /* 0x002fca000f8e020f */
[----:B0-----:R-:W-:-:S13]  /*0070*/  ISETP.GE.AND P0, PT, R14, R0, PT ;  /* 0x000000000e00720c */ /* 0x001fda0003f06270 */
[----:B------:R-:W-:Y:S05]  /*0080*/  @P0 EXIT ;  /* 0x000000000000094d */ /* 0x000fea0003800000 */
[----:B------:R-:W0:Y:S01]  /*0090*/  LDC.64 R4, c[0x0][0x3c0] ;  /* 0x0000f000ff047b82 */ /* 0x000e220000000a00 */
[----:B------:R-:W1:Y:S01]  /*00a0*/  LDCU.64 UR6, c[0x0][0x358] ;  /* 0x00006b00ff0677ac */ /* 0x000e620008000a00 */
[----:B------:R-:W2:Y:S01]  /*00b0*/  LDCU UR4, c[0x0][0x3a4] ;  /* 0x00007480ff0477ac */ /* 0x000ea20008000800 */
[----:B0-----:R-:W-:-:S05]  /*00c0*/  IMAD.WIDE R4, R14, 0x4, R4 ;  /* 0x000000040e047825 */ /* 0x001fca00078e0204 */
[----:B-1----:R-:W2:Y:S01]  /*00d0*/  LDG.E.CONSTANT R2, desc[UR6][R4.64] ;  /* 0x0000000604027981 */ /* 0x002ea2000c1e9900 */
[----:B------:R-:W-:Y:S01]  /*00e0*/  BSSY.RECONVERGENT B0, `(.L_x_0) ;  /* 0x000008d000007945 */ /* 0x000fe20003800200 */
[----:B------:R-:W-:Y:S02]  /*00f0*/  SHF.R.S32.HI R15, RZ, 0x1f, R14 ;  /* 0x0000001fff0f7819 */ /* 0x000fe4000001140e */
[----:B--2---:R-:W-:-:S04]  /*0100*/  VIMNMX R3, PT, PT, R2, UR4, PT ;  /* 0x0000000402037c48 */ /* 0x004fc8000bfe0100 */
[----:B------:R-:W-:-:S13]  /*0110*/  ISETP.GE.AND P0, PT, R3, 0x1, PT ;  /* 0x000000010300780c */ /* 0x000fda0003f06270 */
[----:B------:R-:W-:Y:S05]  /*0120*/  @!P0 BRA `(.L_x_1) ;  /* 0x0000000800208947 */ /* 0x000fea0003800000 */
[----:B------:R-:W-:Y:S01]  /*0130*/  ISETP.GE.U32.AND P0, PT, R3, 0x4, PT ;  /* 0x000000040300780c */ /* 0x000fe20003f06070 */
[----:B------:R-:W-:Y:S01]  /*0140*/  BSSY.RECONVERGENT B1, `(.L_x_2) ;  /* 0x000004d000017945 */ /* 0x000fe20003800200 */
[----:B------:R-:W-:Y:S01]  /*0150*/  SHF.R.S32.HI R5, RZ, 0x1f, R0 ;  /* 0x0000001fff057819 */ /* 0x000fe20000011400 */
[----:B------:R-:W-:-:S10]  /*0160*/  IMAD.MOV.U32 R4, RZ, RZ, RZ ;  /* 0x000000ffff047224 */ /* 0x000fd400078e00ff */
[----:B------:R-:W-:Y:S05]  /*0170*/  @!P0 BRA `(.L_x_3) ;  /* 0x0000000400248947 */ /* 0x000fea0003800000 */
[----:B------:R-:W0:Y:S01]  /*0180*/  LDC.64 R16, c[0x0][0x3d0] ;  /* 0x0000f400ff107b82 */ /* 0x000e220000000a00 */
[C---:B------:R-:W-:Y:S01]  /*0190*/  IMAD.SHL.U32 R7, R0.reuse, 0x4, RZ ;  /* 0x0000000400077824 */ /* 0x040fe200078e00ff */
[----:B------:R-:W-:Y:S01]  /*01a0*/  LOP3.LUT R4, R3, 0x7ffffffc, RZ, 0xc0, !PT ;  /* 0x7ffffffc03047812 */ /* 0x000fe200078ec0ff */
[C---:B------:R-:W-:Y:S01]  /*01b0*/  IMAD.SHL.U32 R9, R0.reuse, 0x8, RZ ;  /* 0x0000000800097824 */ /* 0x040fe200078e00ff */
[C-C-:B------:R-:W-:Y:S01]  /*01c0*/  SHF.L.U64.HI R8, R0.reuse, 0x2, R5.reuse ;  /* 0x0000000200087819 */ /* 0x140fe20000010205 */
[----:B------:R-:W-:Y:S01]  /*01d0*/  IMAD R11, R5, 0xc, RZ ;  /* 0x0000000c050b7824 */ /* 0x000fe200078e02ff */
[----:B------:R-:W-:Y:S01]  /*01e0*/  SHF.L.U64.HI R12, R0, 0x3, R5 ;  /* 0x00000003000c7819 */ /* 0x000fe20000010205 */
[C---:B------:R-:W-:Y:S01]  /*01f0*/  IMAD.SHL.U32 R37, R14.reuse, 0x4, RZ ;  /* 0x000000040e257824 */ /* 0x040fe200078e00ff */
[----:B------:R-:W1:Y:S01]  /*0200*/  LDC.64 R18, c[0x0][0x3d8] ;  /* 0x0000f600ff127b82 */ /* 0x000e620000000a00 */
[----:B------:R-:W-:Y:S01]  /*0210*/  SHF.L.U64.HI R10, R14, 0x2, R15 ;  /* 0x000000020e0a7819 */ /* 0x000fe2000001020f */
[----:B------:R-:W-:Y:S01]  /*0220*/  IMAD.MOV R38, RZ, RZ, -R4 ;  /* 0x000000ffff267224 */ /* 0x000fe200078e0a04 */
[----:B------:R-:W-:-:S05]  /*0230*/  SHF.L.U64.HI R13, R0, 0x4, R5 ;  /* 0x00000004000d7819 */ /* 0x000fca0000010205 */
[----:B------:R-:W2:Y:S08]  /*0240*/  LDC.64 R20, c[0x0][0x3c8] ;  /* 0x0000f200ff147b82 */ /* 0x000eb00000000a00 */
[----:B------:R-:W3:Y:S01]  /*0250*/  LDC.64 R22, c[0x0][0x3d0] ;  /* 0x0000f400ff167b82 */ /* 0x000ee20000000a00 */
[----:B0-----:R-:W-:-:S05]  /*0260*/  IADD3 RZ, P2, PT, R7, R16, RZ ;  /* 0x0000001007ff7210 */ /* 0x001fca0007f5e0ff */
[----:B------:R-:W-:Y:S02]  /*0270*/  IMAD.X R39, R8, 0x1, R17, P2 ;  /* 0x0000000108277824 */ /* 0x000fe400010e0611 */
[----:B------:R-:W0:Y:S01]  /*0280*/  LDC.64 R24, c[0x0][0x3c8] ;  /* 0x0000f200ff187b82 */ /* 0x000e220000000a00 */
[-C--:B-1----:R-:W-:Y:S02]  /*0290*/  IADD3 RZ, P0, PT, R7, R18.reuse, RZ ;  /* 0x0000001207ff7210 */ /* 0x082fe40007f1e0ff */
[----:B------:R-:W-:-:S03]  /*02a0*/  IADD3 RZ, P1, PT, R9, R18, RZ ;  /* 0x0000001209ff7210 */ /* 0x000fc60007f3e0ff */
[--C-:B------:R-:W-:Y:S01]  /*02b0*/  IMAD.X R41, R8, 0x1, R19.reuse, P0 ;  /* 0x0000000108297824 */ /* 0x100fe200000e0613 */
[----:B--2---:R-:W-:Y:S01]  /*02c0*/  IADD3 RZ, P3, PT, R9, R20, RZ ;  /* 0x0000001409ff7210 */ /* 0x004fe20007f7e0ff */
[----:B------:R-:W-:-:S04]  /*02d0*/  IMAD.X R43, R12, 0x1, R19, P1 ;  /* 0x000000010c2b7824 */ /* 0x000fc800008e0613 */
[----:B------:R-:W-:Y:S02]  /*02e0*/  IMAD.X R36, R12, 0x1, R21, P3 ;  /* 0x000000010c247824 */ /* 0x000fe400018e0615 */
[----:B---3--:R-:W-:-:S04]  /*02f0*/  IMAD.WIDE.U32 R22, R0, 0xc, R22 ;  /* 0x0000000c00167825 */ /* 0x008fc800078e0016 */
[----:B------:R-:W-:Y:S02]  /*0300*/  IMAD.IADD R45, R23, 0x1, R11 ;  /* 0x00000001172d7824 */ /* 0x000fe400078e020b */
[----:B0-----:R-:W-:-:S04]  /*0310*/  IMAD.WIDE.U32 R24, R0, 0xc, R24 ;  /* 0x0000000c00187825 */ /* 0x001fc800078e0018 */
[----:B------:R-:W-:-:S07]  /*0320*/  IMAD.IADD R6, R11, 0x1, R25 ;  /* 0x000000010b067824 */ /* 0x000fce00078e0219 */
.L_x_4:
[C---:B0-----:R-:W-:Y:S01]  /*0330*/  IADD3 R30, P0, PT, R37.reuse, R20, RZ ;  /* 0x00000014251e7210 */ /* 0x041fe20007f1e0ff */
[----:B------:R-:W-:Y:S01]  /*0340*/  IMAD.MOV.U32 R40, RZ, RZ, 0x7fc00000 ;  /* 0x7fc00000ff287424 */ /* 0x000fe200078e00ff */
[----:B------:R-:W-:Y:S01]  /*0350*/  IADD3 R26, P1, PT, R37, R16, RZ ;  /* 0x00000010251a7210 */ /* 0x000fe20007f3e0ff */
[----:B------:R-:W-:Y:S02]  /*0360*/  IMAD.IADD R34, R7, 0x1, R16 ;  /* 0x0000000107227824 */ /* 0x000fe400078e0210 */
[C---:B------:R-:W-:Y:S01]  /*0370*/  IMAD.X R31, R10.reuse, 0x1, R21, P0 ;  /* 0x000000010a1f7824 */ /* 0x040fe200000e0615 */
[----:B------:R-:W-:Y:S01]  /*0380*/  IADD3 R28, P0, PT, R37, R18, RZ ;  /* 0x00000012251c7210 */ /* 0x000fe20007f1e0ff */
[----:B------:R-:W-:Y:S01]  /*0390*/  IMAD.X R27, R10, 0x1, R17, P1 ;  /* 0x000000010a1b7824 */ /* 0x000fe200008e0611 */
[----:B------:R-:W-:Y:S01]  /*03a0*/  IADD3 R32, P1, PT, R30, R7, RZ ;  /* 0x000000071e207210 */ /* 0x000fe20007f3e0ff */
[----:B------:R-:W-:Y:S01]  /*03b0*/  IMAD.IADD R42, R9, 0x1, R20 ;  /* 0x00000001092a7824 */ /* 0x000fe200078e0214 */
[----:B------:R0:W-:Y:S01]  /*03c0*/  STG.E desc[UR6][R30.64], R40 ;  /* 0x000000281e007986 */ /* 0x0001e2000c101906 */
[----:B------:R-:W-:Y:S01]  /*03d0*/  IMAD.X R29, R10, 0x1, R19, P0 ;  /* 0x000000010a1d7824 */ /* 0x000fe200000e0613 */
[----:B------:R-:W-:Y:S01]  /*03e0*/  IADD3 R34, P0, PT, R37, R34, RZ ;  /* 0x0000002225227210 */ /* 0x000fe20007f1e0ff */
[----:B------:R-:W-:Y:S01]  /*03f0*/  IMAD.X R33, R31, 0x1, R8, P1 ;  /* 0x000000011f217824 */ /* 0x000fe200008e0608 */
[----:B------:R-:W-:Y:S01]  /*0400*/  STG.E desc[UR6][R26.64], R40 ;  /* 0x000000281a007986 */ /* 0x000fe2000c101906 */
[----:B------:R-:W-:-:S02]  /*0410*/  VIADD R38, R38, 0x4 ;  /* 0x0000000426267836 */ /* 0x000fc40000000000 */
[----:B------:R-:W-:Y:S01]  /*0420*/  IMAD.X R35, R10, 0x1, R39, P0 ;  /* 0x000000010a237824 */ /* 0x000fe200000e0627 */
[----:B------:R1:W-:Y:S01]  /*0430*/  STG.E desc[UR6][R28.64], R40 ;  /* 0x000000281c007986 */ /* 0x0003e2000c101906 */
[----:B0-----:R-:W-:-:S03]  /*0440*/  IMAD.IADD R30, R7, 0x1, R18 ;  /* 0x00000001071e7824 */ /* 0x001fc600078e0212 */
[----:B------:R0:W-:Y:S02]  /*0450*/  STG.E desc[UR6][R32.64], R40 ;  /* 0x0000002820007986 */ /* 0x0001e4000c101906 */
[----:B------:R-:W-:Y:S02]  /*0460*/  IADD3 R30, P0, PT, R37, R30, RZ ;  /* 0x0000001e251e7210 */ /* 0x000fe40007f1e0ff */
[----:B------:R2:W-:Y:S01]  /*0470*/  STG.E desc[UR6][R34.64], R40 ;  /* 0x0000002822007986 */ /* 0x0005e2000c101906 */
[----:B-1----:R-:W-:-:S04]  /*0480*/  IMAD.WIDE.U32 R28, R0, 0xc, R28 ;  /* 0x0000000c001c7825 */ /* 0x002fc800078e001c */
[C---:B------:R-:W-:Y:S01]  /*0490*/  IMAD.X R31, R10.reuse, 0x1, R41, P0 ;  /* 0x000000010a1f7824 */ /* 0x040fe200000e0629 */
[----:B0-----:R-:W-:Y:S01]  /*04a0*/  IADD3 R32, P0, PT, R37, R42, RZ ;  /* 0x0000002a25207210 */ /* 0x001fe20007f1e0ff */
[----:B------:R-:W-:Y:S02]  /*04b0*/  IMAD.IADD R42, R9, 0x1, R18 ;  /* 0x00000001092a7824 */ /* 0x000fe400078e0212 */
[----:B------:R-:W-:Y:S01]  /*04c0*/  IMAD.IADD R29, R11, 0x1, R29 ;  /* 0x000000010b1d7824 */ /* 0x000fe200078e021d */
[----:B------:R0:W-:Y:S01]  /*04d0*/  STG.E desc[UR6][R30.64], R40 ;  /* 0x000000281e007986 */ /* 0x0001e2000c101906 */
[----:B------:R-:W-:Y:S01]  /*04e0*/  IMAD.X R33, R10, 0x1, R36, P0 ;  /* 0x000000010a217824 */ /* 0x000fe200000e0624 */
[----:B--2---:R-:W-:-:S04]  /*04f0*/  IADD3 R34, P0, PT, R26, R9, RZ ;  /* 0x000000091a227210 */ /* 0x004fc80007f1e0ff */
[----:B------:R1:W-:Y:S01]  /*0500*/  STG.E desc[UR6][R32.64], R40 ;  /* 0x0000002820007986 */ /* 0x0003e2000c101906 */
[----:B------:R-:W-:Y:S01]  /*0510*/  IMAD.X R35, R27, 0x1, R12, P0 ;  /* 0x000000011b237824 */ /* 0x000fe200000e060c */
[C---:B------:R-:W-:Y:S02]  /*0520*/  IADD3 R26, P0, PT, R37.reuse, R24, RZ ;  /* 0x00000018251a7210 */ /* 0x040fe40007f1e0ff */
[----:B0-----:R-:W-:-:S03]  /*0530*/  IADD3 R30, P1, PT, R37, R42, RZ ;  /* 0x0000002a251e7210 */ /* 0x001fc60007f3e0ff */
[C---:B------:R-:W-:Y:S01]  /*0540*/  IMAD.X R27, R10.reuse, 0x1, R6, P0 ;  /* 0x000000010a1b7824 */ /* 0x040fe200000e0606 */
[----:B------:R0:W-:Y:S01]  /*0550*/  STG.E desc[UR6][R34.64], R40 ;  /* 0x0000002822007986 */ /* 0x0001e2000c101906 */
[----:B------:R-:W-:Y:S01]  /*0560*/  IMAD.X R31, R10, 0x1, R43, P1 ;  /* 0x000000010a1f7824 */ /* 0x000fe200008e062b */
[----:B-1----:R-:W-:Y:S02]  /*0570*/  IADD3 R32, P0, PT, R37, R22, RZ ;  /* 0x0000001625207210 */ /* 0x002fe40007f1e0ff */
[----:B------:R-:W-:Y:S02]  /*0580*/  LEA R37, P1, R0, R37, 0x4 ;  /* 0x0000002500257211 */ /* 0x000fe400078220ff */
[----:B------:R0:W-:Y:S01]  /*0590*/  STG.E desc[UR6][R30.64], R40 ;  /* 0x000000281e007986 */ /* 0x0001e2000c101906 */
[----:B------:R-:W-:Y:S01]  /*05a0*/  IMAD.X R33, R10, 0x1, R45, P0 ;  /* 0x000000010a217824 */ /* 0x000fe200000e062d */
[----:B------:R-:W-:Y:S01]  /*05b0*/  ISETP.NE.AND P0, PT, R38, RZ, PT ;  /* 0x000000ff2600720c */ /* 0x000fe20003f05270 */
[----:B------:R-:W-:Y:S01]  /*05c0*/  IMAD.X R10, R10, 0x1, R13, P1 ;  /* 0x000000010a0a7824 */ /* 0x000fe200008e060d */
[----:B------:R0:W-:Y:S04]  /*05d0*/  STG.E desc[UR6][R26.64], R40 ;  /* 0x000000281a007986 */ /* 0x0001e8000c101906 */
[----:B------:R0:W-:Y:S04]  /*05e0*/  STG.E desc[UR6][R32.64], R40 ;  /* 0x0000002820007986 */ /* 0x0001e8000c101906 */
[----:B------:R0:W-:Y:S03]  /*05f0*/  STG.E desc[UR6][R28.64], R40 ;  /* 0x000000281c007986 */ /* 0x0001e6000c101906 */
[----:B------:R-:W-:Y:S05]  /*0600*/  @P0 BRA `(.L_x_4) ;  /* 0xfffffffc00480947 */ /* 0x000fea000383ffff */
.L_x_3:
[----:B------:R-:W-:Y:S05]  /*0610*/  BSYNC.RECONVERGENT B1 ;  /* 0x0000000000017941 */ /* 0x000fea0003800200 */
.L_x_2:
[----:B------:R-:W-:-:S13]  /*0620*/  LOP3.LUT P0, R6, R3, 0x3, RZ, 0xc0, !PT ;  /* 0x0000000303067812 */ /* 0x000fda000780c0ff */
[----:B------:R-:W-:Y:S05]  /*0630*/  @!P0 BRA `(.L_x_1) ;  /* 0x0000000000dc8947 */ /* 0x000fea0003800000 */
[----:B------:R-:W-:Y:S01]  /*0640*/  ISETP.NE.AND P1, PT, R6, 0x1, PT ;  /* 0x000000010600780c */ /* 0x000fe20003f25270 */
[----:B------:R-:W-:Y:S01]  /*0650*/  BSSY.RECONVERGENT B1, `(.L_x_5) ;  /* 0x0000022000017945 */ /* 0x000fe20003800200 */
[----:B------:R-:W-:Y:S02]  /*0660*/  LOP3.LUT R3, R3, 0x1, RZ, 0xc0, !PT ;  /* 0x0000000103037812 */ /* 0x000fe400078ec0ff */
[----:B------:R-:W-:Y:S02]  /*0670*/  SHF.R.S32.HI R9, RZ, 0x1f, R14 ;  /* 0x0000001fff097819 */ /* 0x000fe4000001140e */
[----:B------:R-:W-:-:S07]  /*0680*/  ISETP.NE.U32.AND P0, PT, R3, 0x1, PT ;  /* 0x000000010300780c */ /* 0x000fce0003f05070 */
[----:B------:R-:W-:Y:S06]  /*0690*/  @!P1 BRA `(.L_x_6) ;  /* 0x0000000000749947 */ /* 0x000fec0003800000 */
[----:B------:R-:W1:Y:S01]  /*06a0*/  LDCU.64 UR8, c[0x0][0x3c8] ;  /* 0x00007900ff0877ac */ /* 0x000e620008000a00 */
[----:B------:R-:W-:Y:S02]  /*06b0*/  IMAD.MOV.U32 R8, RZ, RZ, R14 ;  /* 0x000000ffff087224 */ /* 0x000fe400078e000e */
[----:B------:R-:W-:Y:S01]  /*06c0*/  IMAD.SHL.U32 R21, R0, 0x4, RZ ;  /* 0x0000000400157824 */ /* 0x000fe200078e00ff */
[----:B------:R-:W2:Y:S01]  /*06d0*/  LDCU.128 UR12, c[0x0][0x3d0] ;  /* 0x00007a00ff0c77ac */ /* 0x000ea20008000c00 */
[----:B------:R-:W-:-:S04]  /*06e0*/  IMAD.WIDE.U32 R6, R4, R0, R8 ;  /* 0x0000000004067225 */ /* 0x000fc800078e0008 */
[----:B------:R-:W-:Y:S02]  /*06f0*/  IMAD R3, R4, R5, R7 ;  /* 0x0000000504037224 */ /* 0x000fe400078e0207 */
[C---:B------:R-:W-:Y:S02]  /*0700*/  IMAD.SHL.U32 R12, R6.reuse, 0x4, RZ ;  /* 0x00000004060c7824 */ /* 0x040fe400078e00ff */
[----:B------:R-:W-:Y:S01]  /*0710*/  IMAD.MOV.U32 R23, RZ, RZ, 0x7fc00000 ;  /* 0x7fc00000ff177424 */ /* 0x000fe200078e00ff */
[----:B------:R-:W-:Y:S01]  /*0720*/  SHF.L.U64.HI R3, R6, 0x2, R3 ;  /* 0x0000000206037819 */ /* 0x000fe20000010203 */
[----:B------:R-:W-:Y:S01]  /*0730*/  VIADD R4, R4, 0x2 ;  /* 0x0000000204047836 */ /* 0x000fe20000000000 */
[C---:B-1----:R-:W-:Y:S02]  /*0740*/  IADD3 R6, P1, PT, R12.reuse, UR8, RZ ;  /* 0x000000080c067c10 */ /* 0x042fe4000ff3e0ff */
[C---:B--2---:R-:W-:Y:S02]  /*0750*/  IADD3 R10, P2, PT, R12.reuse, UR12, RZ ;  /* 0x0000000c0c0a7c10 */ /* 0x044fe4000ff5e0ff */
[----:B------:R-:W-:-:S02]  /*0760*/  IADD3 R12, P3, PT, R12, UR14, RZ ;  /* 0x0000000e0c0c7c10 */ /* 0x000fc4000ff7e0ff */
[C---:B------:R-:W-:Y:S02]  /*0770*/  IADD3.X R7, PT, PT, R3.reuse, UR9, RZ, P1, !PT ;  /* 0x0000000903077c10 */ /* 0x040fe40008ffe4ff */
[C---:B------:R-:W-:Y:S02]  /*0780*/  IADD3.X R11, PT, PT, R3.reuse, UR13, RZ, P2, !PT ;  /* 0x0000000d030b7c10 */ /* 0x040fe400097fe4ff */
[----:B------:R-:W-:Y:S01]  /*0790*/  IADD3.X R13, PT, PT, R3, UR15, RZ, P3, !PT ;  /* 0x0000000f030d7c10 */ /* 0x000fe20009ffe4ff */
[----:B------:R1:W-:Y:S01]  /*07a0*/  STG.E desc[UR6][R6.64], R23 ;  /* 0x0000001706007986 */ /* 0x0003e2000c101906 */
[----:B------:R-:W-:Y:S02]  /*07b0*/  SHF.L.U64.HI R3, R0, 0x2, R5 ;  /* 0x0000000200037819 */ /* 0x000fe40000010205 */
[-C--:B------:R-:W-:Y:S01]  /*07c0*/  IADD3 R16, P1, PT, R6, R21.reuse, RZ ;  /* 0x0000001506107210 */ /* 0x080fe20007f3e0ff */
[----:B------:R1:W-:Y:S01]  /*07d0*/  STG.E desc[UR6][R10.64], R23 ;  /* 0x000000170a007986 */ /* 0x0003e2000c101906 */
[----:B------:R-:W-:-:S02]  /*07e0*/  IADD3 R18, P2, PT, R10, R21, RZ ;  /* 0x000000150a127210 */ /* 0x000fc40007f5e0ff */
[----:B------:R-:W-:Y:S01]  /*07f0*/  IADD3 R20, P3, PT, R12, R21, RZ ;  /* 0x000000150c147210 */ /* 0x000fe20007f7e0ff */
[--C-:B------:R-:W-:Y:S01]  /*0800*/  IMAD.X R17, R7, 0x1, R3.reuse, P1 ;  /* 0x0000000107117824 */ /* 0x100fe200008e0603 */
[----:B------:R1:W-:Y:S01]  /*0810*/  STG.E desc[UR6][R12.64], R23 ;  /* 0x000000170c007986 */ /* 0x0003e2000c101906 */
[--C-:B------:R-:W-:Y:S02]  /*0820*/  IMAD.X R19, R11, 0x1, R3.reuse, P2 ;  /* 0x000000010b137824 */ /* 0x100fe400010e0603 */
[----:B------:R-:W-:Y:S01]  /*0830*/  IMAD.X R21, R13, 0x1, R3, P3 ;  /* 0x000000010d157824 */ /* 0x000fe200018e0603 */
[----:B------:R1:W-:Y:S04]  /*0840*/  STG.E desc[UR6][R16.64], R23 ;  /* 0x0000001710007986 */ /* 0x0003e8000c101906 */
[----:B------:R1:W-:Y:S04]  /*0850*/  STG.E desc[UR6][R18.64], R23 ;  /* 0x0000001712007986 */ /* 0x0003e8000c101906 */
[----:B------:R1:W-:Y:S02]  /*0860*/  STG.E desc[UR6][R20.64], R23 ;  /* 0x0000001714007986 */ /* 0x0003e4000c101906 */
.L_x_6:
[----:B------:R-:W-:Y:S05]  /*0870*/  BSYNC.RECONVERGENT B1 ;  /* 0x0000000000017941 */ /* 0x000fea0003800200 */
.L_x_5:
[----:B------:R-:W-:Y:S05]  /*0880*/  @P0 BRA `(.L_x_1) ;  /* 0x0000000000480947 */ /* 0x000fea0003800000 */
[----:B------:R-:W2:Y:S01]  /*0890*/  LDCU.64 UR8, c[0x0][0x3c8] ;  /* 0x00007900ff0877ac */ /* 0x000ea20008000a00 */
[----:B-1----:R-:W-:Y:S02]  /*08a0*/  IMAD.MOV.U32 R6, RZ, RZ, R14 ;  /* 0x000000ffff067224 */ /* 0x002fe400078e000e */
[----:B------:R-:W-:Y:S01]  /*08b0*/  IMAD.MOV.U32 R7, RZ, RZ, R9 ;  /* 0x000000ffff077224 */ /* 0x000fe200078e0009 */
[----:B------:R-:W1:Y:S01]  /*08c0*/  LDCU.128 UR12, c[0x0][0x3d0] ;  /* 0x00007a00ff0c77ac */ /* 0x000e620008000c00 */
[----:B------:R-:W-:Y:S02]  /*08d0*/  IMAD.MOV.U32 R3, RZ, RZ, 0x7fc00000 ;  /* 0x7fc00000ff037424 */ /* 0x000fe400078e00ff */
[----:B------:R-:W-:-:S04]  /*08e0*/  IMAD.WIDE.U32 R6, R4, R0, R6 ;  /* 0x0000000004067225 */ /* 0x000fc800078e0006 */
[----:B------:R-:W-:Y:S02]  /*08f0*/  IMAD R5, R4, R5, R7 ;  /* 0x0000000504057224 */ /* 0x000fe400078e0207 */
[----:B------:R-:W-:-:S03]  /*0900*/  IMAD.SHL.U32 R8, R6, 0x4, RZ ;  /* 0x0000000406087824 */ /* 0x000fc600078e00ff */
[----:B------:R-:W-:Y:S02]  /*0910*/  SHF.L.U64.HI R0, R6, 0x2, R5 ;  /* 0x0000000206007819 */ /* 0x000fe40000010205 */
[C---:B--2---:R-:W-:Y:S02]  /*0920*/  IADD3 R4, P0, PT, R8.reuse, UR8, RZ ;  /* 0x0000000808047c10 */ /* 0x044fe4000ff1e0ff */
[C---:B-1----:R-:W-:Y:S02]  /*0930*/  IADD3 R6, P1, PT, R8.reuse, UR12, RZ ;  /* 0x0000000c08067c10 */ /* 0x042fe4000ff3e0ff */
[----:B------:R-:W-:Y:S02]  /*0940*/  IADD3 R8, P2, PT, R8, UR14, RZ ;  /* 0x0000000e08087c10 */ /* 0x000fe4000ff5e0ff */
[C---:B------:R-:W-:Y:S02]  /*0950*/  IADD3.X R5, PT, PT, R0.reuse, UR9, RZ, P0, !PT ;  /* 0x0000000900057c10 */ /* 0x040fe400087fe4ff */
[----:B------:R-:W-:-:S02]  /*0960*/  IADD3.X R7, PT, PT, R0, UR13, RZ, P1, !PT ;  /* 0x0000000d00077c10 */ /* 0x000fc40008ffe4ff */
[----:B------:R-:W-:Y:S01]  /*0970*/  IADD3.X R9, PT, PT, R0, UR15, RZ, P2, !PT ;  /* 0x0000000f00097c10 */ /* 0x000fe200097fe4ff */
[----:B------:R2:W-:Y:S04]  /*0980*/  STG.E desc[UR6][R4.64], R3 ;  /* 0x0000000304007986 */ /* 0x0005e8000c101906 */
[----:B------:R2:W-:Y:S04]  /*0990*/  STG.E desc[UR6][R6.64], R3 ;  /* 0x0000000306007986 */ /* 0x0005e8000c101906 */
[----:B------:R2:W-:Y:S02]  /*09a0*/  STG.E desc[UR6][R8.64], R3 ;  /* 0x0000000308007986 */ /* 0x0005e4000c101906 */
.L_x_1:
[----:B------:R-:W-:Y:S05]  /*09b0*/  BSYNC.RECONVERGENT B0 ;  /* 0x0000000000007941 */ /* 0x000fea0003800200 */
.L_x_0:
[----:B------:R-:W-:-:S13]  /*09c0*/  ISETP.GE.AND P0, PT, R2, UR4, PT ;  /* 0x0000000402007c0c */ /* 0x000fda000bf06270 */
[----:B------:R-:W-:Y:S05]  /*09d0*/  @P0 EXIT ;  /* 0x000000000000094d */ /* 0x000fea0003800000 */
[----:B------:R-:W3:Y:S02]  /*09e0*/  LDCU UR4, c[0x0][0x3a8] ;  /* 0x00007500ff0477ac */ /* 0x000ee40008000800 */
[----:B---3--:R-:W-:-:S04]  /*09f0*/  UISETP.LT.AND UP0, UPT, UR4, 0x1, UPT ;  /* 0x000000010400788c */ /* 0x008fc8000bf01270 */
[----:B------:R-:W-:-:S06]  /*0a00*/  USEL UR4, UR4, 0x1, !UP0 ;  /* 0x0000000104047887 */ /* 0x000fcc000c000000 */
[----:B--2---:R-:W-:Y:S01]  /*0a10*/  I2FP.F32.U32 R3, UR4 ;  /* 0x0000000400037c45 */ /* 0x004fe20008201000 */
[----:B------:R-:W-:Y:S02]  /*0a20*/  UMOV UR4, 0x40c90fdb ;  /* 0x40c90fdb00047882 */ /* 0x000fe40000000000 */
[----:B-1----:R-:W-:Y:S01]  /*0a30*/  IMAD.U32 R6, RZ, RZ, UR4 ;  /* 0x00000004ff067e24 */ /* 0x002fe2000f8e00ff */
[----:B------:R-:W1:Y:S08]  /*0a40*/  MUFU.RCP R0, R3 ;  /* 0x0000000300007308 */ /* 0x000e700000001000 */
[----:B------:R-:W2:Y:S01]  /*0a50*/  FCHK P0, R6, R3 ;  /* 0x0000000306007302 */ /* 0x000ea20000000000 */
[----:B-1----:R-:W-:-:S04]  /*0a60*/  FFMA R5, -R3, R0, 1 ;  /* 0x3f80000003057423 */ /* 0x002fc80000000100 */
[----:B------:R-:W-:-:S04]  /*0a70*/  FFMA R0, R0, R5, R0 ;  /* 0x0000000500007223 */ /* 0x000fc80000000000 */
[----:B------:R-:W-:-:S04]  /*0a80*/  FFMA R4, R0, 6.2831854820251464844, RZ ;  /* 0x40c90fdb00047823 */ /* 0x000fc800000000ff */
[----:B------:R-:W-:-:S04]  /*0a90*/  FFMA R5, -R3, R4, 6.2831854820251464844 ;  /* 0x40c90fdb03057423 */ /* 0x000fc80000000104 */
[----:B------:R-:W-:Y:S01]  /*0aa0*/  FFMA R7, R0, R5, R4 ;  /* 0x0000000500077223 */ /* 0x000fe20000000004 */
[----:B--2---:R-:W-:Y:S06]  /*0ab0*/  @!P0 BRA `(.L_x_7) ;  /* 0x00000000000c8947 */ /* 0x004fec0003800000 */
[----:B------:R-:W-:Y:S01]  /*0ac0*/  IMAD.MOV.U32 R0, RZ, RZ, 0x40c90fdb ;  /* 0x40c90fdbff007424 */ /* 0x000fe200078e00ff */
[----:B------:R-:W-:-:S07]  /*0ad0*/  MOV R4, 0xaf0 ;  /* 0x00000af000047802 */ /* 0x000fce0000000f00 */
[----:B0-----:R-:W-:Y:S05]  /*0ae0*/  CALL.REL.NOINC `($__internal_0_$__cuda_sm3x_div_rn_noftz_f32_slowpath) ;  /* 0x0000000800e47944 */ /* 0x001fea0003c00000 */
.L_x_7:
[C---:B------:R-:W-:Y:S01]  /*0af0*/  FMUL R3, R7.reuse, 0.63661974668502807617 ;  /* 0x3f22f98307037820 */ /* 0x040fe20000400000 */
[----:B------:R-:W-:-:S05]  /*0b00*/  FSETP.GE.AND P0, PT, |R7|, 105615, PT ;  /* 0x47ce47800700780b */ /* 0x000fca0003f06200 */
[----:B------:R-:W1:Y:S02]  /*0b10*/  F2I.NTZ R3, R3 ;  /* 0x0000000300037305 */ /* 0x000e640000203100 */
[----:B-1----:R-:W-:-:S05]  /*0b20*/  I2FP.F32.S32 R0, R3 ;  /* 0x0000000300007245 */ /* 0x002fca0000201400 */
[----:B------:R-:W-:-:S04]  /*0b30*/  FFMA R5, R0, -1.5707962512969970703, R7 ;  /* 0xbfc90fda00057823 */ /* 0x000fc80000000007 */
[----:B------:R-:W-:-:S04]  /*0b40*/  FFMA R5, R0, -7.5497894158615963534e-08, R5 ;  /* 0xb3a2216800057823 */ /* 0x000fc80000000005 */
[----:B------:R-:W-:Y:S01]  /*0b50*/  FFMA R0, R0, -5.3903029534742383927e-15, R5 ;  /* 0xa7c234c500007823 */ /* 0x000fe20000000005 */
[----:B------:R-:W-:Y:S06]  /*0b60*/  @!P0 BRA `(.L_x_8) ;  /* 0x0000000000c48947 */ /* 0x000fec0003800000 */
[----:B------:R-:W-:-:S13]  /*0b70*/  FSETP.NEU.AND P0, PT, |R7|, +INF , PT ;  /* 0x7f8000000700780b */ /* 0x000fda0003f0d200 */
[----:B------:R-:W-:Y:S01]  /*0b80*/  @!P0 FMUL R0, RZ, R7 ;  /* 0x00000007ff008220 */ /* 0x000fe20000400000 */
[----:B------:R-:W-:Y:S01]  /*0b90*/  @!P0 IMAD.MOV.U32 R3, RZ, RZ, RZ ;  /* 0x000000ffff038224 */ /* 0x000fe200078e00ff */
[----:B------:R-:W-:Y:S06]  /*0ba0*/  @!P0 BRA `(.L_x_8) ;  /* 0x0000000000b48947 */ /* 0x000fec0003800000 */
[----:B------:R-:W-:Y:S01]  /*0bb0*/  IMAD.SHL.U32 R3, R7, 0x100, RZ ;  /* 0x0000010007037824 */ /* 0x000fe200078e00ff */
[----:B------:R-:W1:Y:S01]  /*0bc0*/  LDCU.64 UR8, c[0x4][URZ] ;  /* 0x01000000ff0877ac */ /* 0x000e620008000a00 */
[----:B------:R-:W-:Y:S02]  /*0bd0*/  IMAD.MOV.U32 R6, RZ, RZ, RZ ;  /* 0x000000ffff067224 */ /* 0x000fe400078e00ff */
[----:B------:R-:W-:Y:S01]  /*0be0*/  IMAD.MOV.U32 R11, RZ, RZ, RZ ;  /* 0x000000ffff0b7224 */ /* 0x000fe200078e00ff */
[----:B------:R-:W-:Y:S01]  /*0bf0*/  LOP3.LUT R13, R3, 0x80000000, RZ, 0xfc, !PT ;  /* 0x80000000030d7812 */ /* 0x000fe200078efcff */
[----:B------:R-:W-:Y:S01]  /*0c00*/  IMAD.MOV.U32 R0, RZ, RZ, R1 ;  /* 0x000000ffff007224 */ /* 0x000fe200078e0001 */
[----:B------:R-:W-:-:S06]  /*0c10*/  UMOV UR4, URZ ;  /* 0x000000ff00047c82 */ /* 0x000fcc0008000000 */
.L_x_9:
[----:B-1----:R-:W-:Y:S02]  /*0c20*/  IMAD.U32 R8, RZ, RZ, UR8 ;  /* 0x00000008ff087e24 */ /* 0x002fe4000f8e00ff */
[----:B------:R-:W-:-:S05]  /*0c30*/  IMAD.U32 R9, RZ, RZ, UR9 ;  /* 0x00000009ff097e24 */ /* 0x000fca000f8e00ff */
[----:B------:R-:W2:Y:S01]  /*0c40*/  LDG.E.CONSTANT R4, desc[UR6][R8.64] ;  /* 0x0000000608047981 */ /* 0x000ea2000c1e9900 */
[----:B------:R-:W-:Y:S02]  /*0c50*/  UIADD3 UR8, UP0, UPT, UR8, 0x4, URZ ;  /* 0x0000000408087890 */ /* 0x000fe4000ff1e0ff */
[----:B------:R-:W-:Y:S02]  /*0c60*/  UIADD3 UR4, UPT, UPT, UR4, 0x1, URZ ;  /* 0x0000000104047890 */ /* 0x000fe4000fffe0ff */
[----:B------:R-:W-:Y:S02]  /*0c70*/  UIADD3.X UR9, UPT, UPT, URZ, UR9, URZ, UP0, !UPT ;  /* 0x00000009ff097290 */ /* 0x000fe400087fe4ff */
[----:B------:R-:W-:Y:S01]  /*0c80*/  UISETP.NE.AND UP0, UPT, UR4, 0x6, UPT ;  /* 0x000000060400788c */ /* 0x000fe2000bf05270 */
[----:B--2---:R-:W-:-:S03]  /*0c90*/  IMAD.WIDE.U32 R4, R4, R13, RZ ;  /* 0x0000000d04047225 */ /* 0x004fc600078e00ff */
[----:B------:R-:W-:-:S05]  /*0ca0*/  IADD3 R3, P0, PT, R4, R6, RZ ;  /* 0x0000000604037210 */ /* 0x000fca0007f1e0ff */
[----:B------:R1:W-:Y:S01]  /*0cb0*/  STL [R0], R3 ;  /* 0x0000000300007387 */ /* 0x0003e20000100800 */
[----:B------:R-:W-:Y:S02]  /*0cc0*/  IMAD.X R6, R5, 0x1, R11, P0 ;  /* 0x0000000105067824 */ /* 0x000fe400000e060b */
[----:B-1----:R-:W-:Y:S01]  /*0cd0*/  VIADD R0, R0, 0x4 ;  /* 0x0000000400007836 */ /* 0x002fe20000000000 */
[----:B------:R-:W-:Y:S06]  /*0ce0*/  BRA.U UP0, `(.L_x_9) ;  /* 0xfffffffd00cc7547 */ /* 0x000fec000b83ffff */
[----:B------:R-:W-:Y:S01]  /*0cf0*/  SHF.R.U32.HI R7, RZ, 0x17, R7 ;  /* 0x00000017ff077819 */ /* 0x000fe20000011607 */
[----:B------:R1:W-:Y:S04]  /*0d00*/  STL [R1+0x18], R6 ;  /* 0x0000180601007387 */ /* 0x0003e80000100800 */
[C---:B------:R-:W-:Y:S01]  /*0d10*/  VIADD R0, R7.reuse, 0xffffff80 ;  /* 0xffffff8007007836 */ /* 0x040fe20000000000 */
[----:B------:R-:W-:-:S04]  /*0d20*/  LOP3.LUT P0, R7, R7, 0x1f, RZ, 0xc0, !PT ;  /* 0x0000001f07077812 */ /* 0x000fc8000780c0ff */
[----:B------:R-:W-:-:S05]  /*0d30*/  SHF.R.U32.HI R0, RZ, 0x5, R0 ;  /* 0x00000005ff007819 */ /* 0x000fca0000011600 */
[----:B------:R-:W-:-:S05]  /*0d40*/  IMAD R10, R0, -0x4, R1 ;  /* 0xfffffffc000a7824 */ /* 0x000fca00078e0201 */
[----:B------:R-:W2:Y:S04]  /*0d50*/  LDL R0, [R10+0x18] ;  /* 0x000018000a007983 */ /* 0x000ea80000100800 */
[----:B------:R-:W2:Y:S04]  /*0d60*/  LDL R3, [R10+0x14] ;  /* 0x000014000a037983 */ /* 0x000ea80000100800 */
[----:B------:R-:W3:Y:S01]  /*0d70*/  @P0 LDL R4, [R10+0x10] ;  /* 0x000010000a040983 */ /* 0x000ee20000100800 */
[----:B------:R-:W-:Y:S01]  /*0d80*/  UMOV UR4, 0x54442d19 ;  /* 0x54442d1900047882 */ /* 0x000fe20000000000 */
[----:B------:R-:W-:Y:S01]  /*0d90*/  UMOV UR5, 0x3bf921fb ;  /* 0x3bf921fb00057882 */ /* 0x000fe20000000000 */
[----:B--2---:R-:W-:-:S02]  /*0da0*/  @P0 SHF.L.W.U32.HI R0, R3, R7, R0 ;  /* 0x0000000703000219 */ /* 0x004fc40000010e00 */
[----:B---3--:R-:W-:-:S04]  /*0db0*/  @P0 SHF.L.W.U32.HI R3, R4, R7, R3 ;  /* 0x0000000704030219 */ /* 0x008fc80000010e03 */
[C---:B------:R-:W-:Y:S01]  /*0dc0*/  SHF.L.W.U32.HI R4, R3.reuse, 0x2, R0 ;  /* 0x0000000203047819 */ /* 0x040fe20000010e00 */
[----:B------:R-:W-:-:S03]  /*0dd0*/  IMAD.SHL.U32 R3, R3, 0x4, RZ ;  /* 0x0000000403037824 */ /* 0x000fc600078e00ff */
[----:B------:R-:W-:Y:S02]  /*0de0*/  SHF.R.S32.HI R5, RZ, 0x1f, R4 ;  /* 0x0000001fff057819 */ /* 0x000fe40000011404 */
[----:B------:R-:W-:Y:S02]  /*0df0*/  ISETP.GE.AND P0, PT, R4, RZ, PT ;  /* 0x000000ff0400720c */ /* 0x000fe40003f06270 */
[C---:B------:R-:W-:Y:S02]  /*0e00*/  LOP3.LUT R8, R5.reuse, R3, RZ, 0x3c, !PT ;  /* 0x0000000305087212 */ /* 0x040fe400078e3cff */
[----:B------:R-:W-:Y:S02]  /*0e10*/  LOP3.LUT R9, R5, R4, RZ, 0x3c, !PT ;  /* 0x0000000405097212 */ /* 0x000fe400078e3cff */
[----:B------:R-:W-:-:S04]  /*0e20*/  SHF.R.U32.HI R3, RZ, 0x1e, R0 ;  /* 0x0000001eff037819 */ /* 0x000fc80000011600 */
[----:B------:R-:W1:Y:S01]  /*0e30*/  I2F.F64.S64 R8, R8 ;  /* 0x0000000800087312 */ /* 0x000e620000301c00 */
[----:B------:R-:W-:Y:S01]  /*0e40*/  LEA.HI R3, R4, R3, RZ, 0x1 ;  /* 0x0000000304037211 */ /* 0x000fe200078f08ff */
[----:B-1----:R-:W-:-:S10]  /*0e50*/  DMUL R6, R8, UR4 ;  /* 0x0000000408067c28 */ /* 0x002fd40008000000 */
[----:B------:R-:W1:Y:S02]  /*0e60*/  F2F.F32.F64 R6, R6 ;  /* 0x0000000600067310 */ /* 0x000e640000301000 */
[----:B-1----:R-:W-:-:S07]  /*0e70*/  FSEL R0, -R6, R6, !P0 ;  /* 0x0000000606007208 */ /* 0x002fce0004000100 */
.L_x_8:
[----:B------:R-:W-:Y:S02]  /*0e80*/  IMAD.MOV.U32 R4, RZ, RZ, 0x37cbac00 ;  /* 0x37cbac00ff047424 */ /* 0x000fe400078e00ff */
[----:B------:R-:W-:Y:S01]  /*0e90*/  FMUL R5, R0, R0 ;  /* 0x0000000000057220 */ /* 0x000fe20000400000 */
[----:B------:R-:W-:Y:S01]  /*0ea0*/  IMAD.MOV.U32 R6, RZ, RZ, 0x394d4153 ;  /* 0x394d4153ff067424 */ /* 0x000fe200078e00ff */
[----:B------:R-:W-:Y:S02]  /*0eb0*/  LOP3.LUT R8, R3, 0x1, RZ, 0xc0, !PT ;  /* 0x0000000103087812 */ /* 0x000fe400078ec0ff */
[C---:B------:R-:W-:Y:S01]  /*0ec0*/  FFMA R4, R5.reuse, R4, -0.0013887860113754868507 ;  /* 0xbab607ed05047423 */ /* 0x040fe20000000004 */
[C---:B------:R-:W-:Y:S01]  /*0ed0*/  FFMA R6, R5.reuse, -R6, 0.0083327032625675201416 ;  /* 0x3c0885e405067423 */ /* 0x040fe20000000806 */
[C---:B------:R-:W-:Y:S01]  /*0ee0*/  FFMA R7, R5.reuse, R0, RZ ;  /* 0x0000000005077223 */ /* 0x040fe200000000ff */
[----:B------:R-:W-:Y:S01]  /*0ef0*/  ISETP.NE.U32.AND P0, PT, R8, 0x1, PT ;  /* 0x000000010800780c */ /* 0x000fe20003f05070 */
[C---:B------:R-:W-:Y:S01]  /*0f00*/  FFMA R4, R5.reuse, R4, 0.041666727513074874878 ;  /* 0x3d2aaabb05047423 */ /* 0x040fe20000000004 */
[----:B------:R-:W-:-:S03]  /*0f10*/  FFMA R6, R5, R6, -0.16666662693023681641 ;  /* 0xbe2aaaa805067423 */ /* 0x000fc60000000006 */
[----:B------:R-:W-:Y:S01]  /*0f20*/  FFMA R4, R5, R4, -0.4999999701976776123 ;  /* 0xbeffffff05047423 */ /* 0x000fe20000000004 */
[----:B------:R-:W-:Y:S01]  /*0f30*/  FFMA R7, R7, R6, R0 ;  /* 0x0000000607077223 */ /* 0x000fe20000000000 */
[----:B------:R-:W-:Y:S02]  /*0f40*/  VIADD R0, R3, 0x1 ;  /* 0x0000000103007836 */ /* 0x000fe40000000000 */
[----:B------:R-:W-:-:S03]  /*0f50*/  FFMA R4, R5, R4, 1 ;  /* 0x3f80000005047423 */ /* 0x000fc60000000004 */
[----:B------:R-:W-:Y:S02]  /*0f60*/  LOP3.LUT P1, RZ, R0, 0x2, RZ, 0xc0, !PT ;  /* 0x0000000200ff7812 */ /* 0x000fe4000782c0ff */
[----:B------:R-:W-:Y:S02]  /*0f70*/  FSEL R0, R7, R4, !P0 ;  /* 0x0000000407007208 */ /* 0x000fe40004000000 */
[----:B------:R-:W-:Y:S02]  /*0f80*/  FSEL R4, R4, R7, !P0 ;  /* 0x0000000704047208 */ /* 0x000fe40004000000 */
[----:B------:R-:W-:Y:S02]  /*0f90*/  FSEL R9, R0, -R0, !P1 ;  /* 0x8000000000097208 */ /* 0x000fe40004800000 */
[----:B------:R-:W-:Y:S02]  /*0fa0*/  LOP3.LUT P1, RZ, R3, 0x2, RZ, 0xc0, !PT ;  /* 0x0000000203ff7812 */ /* 0x000fe4000782c0ff */
[----:B------:R-:W1:Y:S02]  /*0fb0*/  MUFU.RCP R5, R9 ;  /* 0x0000000900057308 */ /* 0x000e640000001000 */
[----:B------:R-:W-:-:S05]  /*0fc0*/  FSEL R0, R4, -R4, !P1 ;  /* 0x8000000404007208 */ /* 0x000fca0004800000 */
[----:B------:R-:W-:-:S04]  /*0fd0*/  FADD R0, -R0, 1 ;  /* 0x3f80000000007421 */ /* 0x000fc80000000100 */
[----:B------:R-:W2:Y:S01]  /*0fe0*/  FCHK P0, R0, R9 ;  /* 0x0000000900007302 */ /* 0x000ea20000000000 */
[----:B-1----:R-:W-:-:S04]  /*0ff0*/  FFMA R4, -R9, R5, 1 ;  /* 0x3f80000009047423 */ /* 0x002fc80000000105 */
[----:B------:R-:W-:-:S04]  /*1000*/  FFMA R3, R5, R4, R5 ;  /* 0x0000000405037223 */ /* 0x000fc80000000005 */
[----:B------:R-:W-:-:S04]  /*1010*/  FFMA R4, R0, R3, RZ ;  /* 0x0000000300047223 */ /* 0x000fc800000000ff */
[----:B------:R-:W-:-:S04]  /*1020*/  FFMA R5, -R9, R4, R0 ;  /* 0x0000000409057223 */ /* 0x000fc80000000100 */
[----:B------:R-:W-:Y:S01]  /*1030*/  FFMA R3, R3, R5, R4 ;  /* 0x0000000503037223 */ /* 0x000fe20000000004 */
[----:B--2---:R-:W-:Y:S06]  /*1040*/  @!P0 BRA `(.L_x_10) ;  /* 0x0000000000108947 */ /* 0x004fec0003800000 */
[----:B------:R-:W-:Y:S01]  /*1050*/  IMAD.MOV.U32 R3, RZ, RZ, R9 ;  /* 0x000000ffff037224 */ /* 0x000fe200078e0009 */
[----:B------:R-:W-:-:S07]  /*1060*/  MOV R4, 0x1080 ;  /* 0x0000108000047802 */ /* 0x000fce0000000f00 */
[----:B0-----:R-:W-:Y:S05]  /*1070*/  CALL.REL.NOINC `($__internal_0_$__cuda_sm3x_div_rn_noftz_f32_slowpath) ;  /* 0x0000000400807944 */ /* 0x001fea0003c00000 */
[----:B------:R-:W-:-:S07]  /*1080*/  IMAD.MOV.U32 R3, RZ, RZ, R7 ;  /* 0x000000ffff037224 */ /* 0x000fce00078e0007 */
.L_x_10:
[----:B------:R-:W1:Y:S01]  /*1090*/  LDCU.64 UR16, c[0x0][0x3a0] ;  /* 0x00007400ff1077ac */ /* 0x000e620008000a00 */
[----:B------:R-:W2:Y:S01]  /*10a0*/  LDCU.128 UR8, c[0x0][0x380] ;  /* 0x00007000ff0877ac */ /* 0x000ea20008000c00 */
[----:B------:R-:W3:Y:S01]  /*10b0*/  LDCU.64 UR4, c[0x0][0x398] ;  /* 0x00007300ff0477ac */ /* 0x000ee20008000a00 */
[----:B------:R-:W4:Y:S01]  /*10c0*/  LDCU.64 UR18, c[0x0][0x3c8] ;  /* 0x00007900ff1277ac */ /* 0x000f220008000a00 */
[----:B------:R-:W5:Y:S01]  /*10d0*/  LDCU.128 UR20, c[0x0][0x3d0] ;  /* 0x00007a00ff1477ac */ /* 0x000f620008000c00 */
[----:B-1----:R-:W-:Y:S01]  /*10e0*/  IMAD.WIDE R4, R2, UR16, R14 ;  /* 0x0000001002047c25 */ /* 0x002fe2000f8e020e */
[----:B------:R-:W1:Y:S03]  /*10f0*/  LDCU UR12, c[0x0][0x3b0] ;  /* 0x00007600ff0c77ac */ /* 0x000e660008000800 */
[C---:B------:R-:W-:Y:S01]  /*1100*/  IMAD.SHL.U32 R11, R4.reuse, 0x4, RZ ;  /* 0x00000004040b7824 */ /* 0x040fe200078e00ff */
[----:B------:R-:W-:-:S04]  /*1110*/  SHF.L.U64.HI R17, R4, 0x2, R5 ;  /* 0x0000000204117819 */ /* 0x000fc80000010205 */
[C---:B--2---:R-:W-:Y:S02]  /*1120*/  IADD3 R8, P1, PT, R11.reuse, UR10, RZ ;  /* 0x0000000a0b087c10 */ /* 0x044fe4000ff3e0ff */
[----:B------:R-:W-:Y:S02]  /*1130*/  IADD3 R6, P0, PT, R11, UR8, RZ ;  /* 0x000000080b067c10 */ /* 0x000fe4000ff1e0ff */
[C---:B------:R-:W-:Y:S02]  /*1140*/  IADD3.X R9, PT, PT, R17.reuse, UR11, RZ, P1, !PT ;  /* 0x0000000b11097c10 */ /* 0x040fe40008ffe4ff */
[----:B------:R-:W-:Y:S02]  /*1150*/  IADD3.X R7, PT, PT, R17, UR9, RZ, P0, !PT ;  /* 0x0000000911077c10 */ /* 0x000fe400087fe4ff */
[----:B---3--:R-:W-:Y:S02]  /*1160*/  IADD3 R4, P0, PT, R11, UR4, RZ ;  /* 0x000000040b047c10 */ /* 0x008fe4000ff1e0ff */
[----:B------:R-:W2:Y:S04]  /*1170*/  LDG.E.CONSTANT R9, desc[UR6][R8.64] ;  /* 0x0000000608097981 */ /* 0x000ea8000c1e9900 */
[----:B------:R-:W2:Y:S01]  /*1180*/  LDG.E.CONSTANT R6, desc[UR6][R6.64] ;  /* 0x0000000606067981 */ /* 0x000ea2000c1e9900 */
[----:B------:R-:W-:-:S05]  /*1190*/  IADD3.X R5, PT, PT, R17, UR5, RZ, P0, !PT ;  /* 0x0000000511057c10 */ /* 0x000fca00087fe4ff */
[----:B------:R2:W1:Y:S01]  /*11a0*/  LDG.E.CONSTANT R0, desc[UR6][R4.64] ;  /* 0x0000000604007981 */ /* 0x000462000c1e9900 */
[C---:B----4-:R-:W-:Y:S01]  /*11b0*/  IADD3 R10, P0, PT, R11.reuse, UR18, RZ ;  /* 0x000000120b0a7c10 */ /* 0x050fe2000ff1e0ff */
[----:B------:R-:W-:Y:S01]  /*11c0*/  VIADD R16, R2, 0x1 ;  /* 0x0000000102107836 */ /* 0x000fe20000000000 */
[----:B-----5:R-:W-:-:S04]  /*11d0*/  IADD3 R12, P1, PT, R11, UR20, RZ ;  /* 0x000000140b0c7c10 */ /* 0x020fc8000ff3e0ff */
[----:B------:R-:W-:Y:S01]  /*11e0*/  IADD3.X R13, PT, PT, R17, UR21, RZ, P1, !PT ;  /* 0x00000015110d7c10 */ /* 0x000fe20008ffe4ff */
[----:B--2---:R-:W-:Y:S01]  /*11f0*/  FADD R5, R6, -R9 ;  /* 0x8000000906057221 */ /* 0x004fe20000000000 */
[----:B------:R-:W-:Y:S02]  /*1200*/  IADD3 R6, P2, PT, R11, UR22, RZ ;  /* 0x000000160b067c10 */ /* 0x000fe4000ff5e0ff */
[----:B------:R-:W-:Y:S02]  /*1210*/  IADD3.X R11, PT, PT, R17, UR19, RZ, P0, !PT ;  /* 0x00000013110b7c10 */ /* 0x000fe400087fe4ff */
[----:B------:R-:W-:Y:S01]  /*1220*/  ISETP.GE.AND P0, PT, R16, UR17, PT ;  /* 0x0000001110007c0c */ /* 0x000fe2000bf06270 */
[--C-:B-1----:R-:W-:Y:S01]  /*1230*/  FFMA R9, R5, UR12, R0.reuse ;  /* 0x0000000c05097c23 */ /* 0x102fe20008000000 */
[----:B------:R-:W-:Y:S01]  /*1240*/  IADD3.X R7, PT, PT, R17, UR23, RZ, P2, !PT ;  /* 0x0000001711077c10 */ /* 0x000fe200097fe4ff */
[----:B------:R-:W-:Y:S01]  /*1250*/  FFMA R17, -R5, UR12, R0 ;  /* 0x0000000c05117c23 */ /* 0x000fe20008000100 */
[----:B------:R1:W-:Y:S04]  /*1260*/  STG.E desc[UR6][R10.64], R0 ;  /* 0x000000000a007986 */ /* 0x0003e8000c101906 */
[----:B------:R1:W-:Y:S04]  /*1270*/  STG.E desc[UR6][R12.64], R9 ;  /* 0x000000090c007986 */ /* 0x0003e8000c101906 */
[----:B------:R1:W-:Y:S01]  /*1280*/  STG.E desc[UR6][R6.64], R17 ;  /* 0x0000001106007986 */ /* 0x0003e2000c101906 */
[----:B------:R-:W-:Y:S05]  /*1290*/  @P0 EXIT ;  /* 0x000000000000094d */ /* 0x000fea0003800000 */
[----:B-1----:R-:W-:Y:S01]  /*12a0*/  FADD R6, -R3, 1 ;  /* 0x3f80000003067421 */ /* 0x002fe20000000100 */
[----:B------:R-:W-:Y:S01]  /*12b0*/  BSSY.RECONVERGENT B0, `(.L_x_11) ;  /* 0x000003b000007945 */ /* 0x000fe20003800200 */
[----:B------:R-:W-:Y:S01]  /*12c0*/  IMAD.MOV.U32 R7, RZ, RZ, R16 ;  /* 0x000000ffff077224 */ /* 0x000fe200078e0010 */
[----:B------:R-:W1:Y:S01]  /*12d0*/  LDCU.64 UR14, c[0x0][0x390] ;  /* 0x00007200ff0e77ac */ /* 0x000e620008000a00 */
[----:B------:R-:W-:Y:S02]  /*12e0*/  VIADD R4, R2, -UR17 ;  /* 0x8000001102047c36 */ /* 0x000fe40008000000 */
[----:B------:R-:W-:Y:S01]  /*12f0*/  FMUL R6, R6, 0.5 ;  /* 0x3f00000006067820 */ /* 0x000fe20000400000 */
[----:B------:R-:W-:Y:S02]  /*1300*/  IMAD.MOV.U32 R24, RZ, RZ, R5 ;  /* 0x000000ffff187224 */ /* 0x000fe400078e0005 */
[----:B------:R-:W-:-:S07]  /*1310*/  IMAD.MOV.U32 R25, RZ, RZ, R0 ;  /* 0x000000ffff197224 */ /* 0x000fce00078e0000 */
.L_x_12:
[----:B------:R-:W-:-:S04]  /*1320*/  IMAD.WIDE R8, R2, UR16, R14 ;  /* 0x0000001002087c25 */ /* 0x000fc8000f8e020e */
[----:B------:R-:W-:Y:S01]  /*1330*/  IMAD.WIDE R10, R7, UR16, R14 ;  /* 0x00000010070a7c25 */ /* 0x000fe2000f8e020e */
[----:B------:R-:W-:-:S03]  /*1340*/  SHF.L.U64.HI R23, R8, 0x2, R9 ;  /* 0x0000000208177819 */ /* 0x000fc60000010209 */
[----:B------:R-:W-:Y:S01]  /*1350*/  IMAD.SHL.U32 R22, R8, 0x4, RZ ;  /* 0x0000000408167824 */ /* 0x000fe200078e00ff */
[C---:B------:R-:W-:Y:S01]  /*1360*/  SHF.L.U64.HI R9, R10.reuse, 0x2, R11 ;  /* 0x000000020a097819 */ /* 0x040fe2000001020b */
[----:B------:R-:W-:-:S03]  /*1370*/  IMAD.SHL.U32 R8, R10, 0x4, RZ ;  /* 0x000000040a087824 */ /* 0x000fc600078e00ff */
[----:B------:R-:W-:Y:S02]  /*1380*/  IADD3 R20, P1, PT, R22, UR10, RZ ;  /* 0x0000000a16147c10 */ /* 0x000fe4000ff3e0ff */
[C---:B------:R-:W-:Y:S02]  /*1390*/  IADD3 R12, P0, PT, R8.reuse, UR8, RZ ;  /* 0x00000008080c7c10 */ /* 0x040fe4000ff1e0ff */
[----:B------:R-:W-:Y:S02]  /*13a0*/  IADD3.X R21, PT, PT, R23, UR11, RZ, P1, !PT ;  /* 0x0000000b17157c10 */ /* 0x000fe40008ffe4ff */
[----:B------:R-:W-:Y:S02]  /*13b0*/  IADD3.X R13, PT, PT, R9, UR9, RZ, P0, !PT ;  /* 0x00000009090d7c10 */ /* 0x000fe400087fe4ff */
[----:B------:R-:W-:Y:S02]  /*13c0*/  IADD3 R16, P1, PT, R8, UR10, RZ ;  /* 0x0000000a08107c10 */ /* 0x000fe4000ff3e0ff */
[----:B------:R-:W-:Y:S01]  /*13d0*/  IADD3 R22, P0, PT, R22, UR8, RZ ;  /* 0x0000000816167c10 */ /* 0x000fe2000ff1e0ff */
[----:B------:R-:W2:Y:S01]  /*13e0*/  LDG.E.CONSTANT R21, desc[UR6][R20.64] ;  /* 0x0000000614157981 */ /* 0x000ea2000c1e9900 */
[----:B-1----:R-:W-:-:S02]  /*13f0*/  IADD3 R18, P2, PT, R8, UR14, RZ ;  /* 0x0000000e08127c10 */ /* 0x002fc4000ff5e0ff */
[----:B------:R-:W-:Y:S01]  /*1400*/  IADD3.X R17, PT, PT, R9, UR11, RZ, P1, !PT ;  /* 0x0000000b09117c10 */ /* 0x000fe20008ffe4ff */
[----:B------:R-:W3:Y:S01]  /*1410*/  LDG.E.CONSTANT R12, desc[UR6][R12.64] ;  /* 0x000000060c0c7981 */ /* 0x000ee2000c1e9900 */
[----:B------:R-:W-:Y:S02]  /*1420*/  IADD3.X R23, PT, PT, R23, UR9, RZ, P0, !PT ;  /* 0x0000000917177c10 */ /* 0x000fe400087fe4ff */
[----:B------:R-:W-:Y:S02]  /*1430*/  IADD3.X R19, PT, PT, R9, UR15, RZ, P2, !PT ;  /* 0x0000000f09137c10 */ /* 0x000fe400097fe4ff */
[----:B------:R1:W3:Y:S01]  /*1440*/  LDG.E.CONSTANT R17, desc[UR6][R16.64] ;  /* 0x0000000610117981 */ /* 0x0002e2000c1e9900 */
[----:B------:R-:W-:-:S03]  /*1450*/  IADD3 R10, P0, PT, R8, UR4, RZ ;  /* 0x00000004080a7c10 */ /* 0x000fc6000ff1e0ff */
[----:B------:R-:W2:Y:S04]  /*1460*/  LDG.E.CONSTANT R18, desc[UR6][R18.64] ;  /* 0x0000000612127981 */ /* 0x000ea8000c1e9900 */
[----:B------:R-:W0:Y:S01]  /*1470*/  LDG.E.CONSTANT R23, desc[UR6][R22.64] ;  /* 0x0000000616177981 */ /* 0x000e22000c1e9900 */
[----:B------:R-:W-:-:S05]  /*1480*/  IADD3.X R11, PT, PT, R9, UR5, RZ, P0, !PT ;  /* 0x00000005090b7c10 */ /* 0x000fca00087fe4ff */
[----:B------:R-:W4:Y:S01]  /*1490*/  LDG.E.CONSTANT R10, desc[UR6][R10.64] ;  /* 0x000000060a0a7981 */ /* 0x000f22000c1e9900 */
[----:B-1----:R-:W-:Y:S01]  /*14a0*/  IADD3 R16, P1, PT, R8, UR20, RZ ;  /* 0x0000001408107c10 */ /* 0x002fe2000ff3e0ff */
[----:B------:R-:W-:Y:S02]  /*14b0*/  VIADD R4, R4, 0x1 ;  /* 0x0000000104047836 */ /* 0x000fe40000000000 */
[----:B------:R-:W-:Y:S02]  /*14c0*/  VIADD R2, R2, 0x1 ;  /* 0x0000000102027836 */ /* 0x000fe40000000000 */
[----:B------:R-:W-:Y:S02]  /*14d0*/  VIADD R7, R7, 0x1 ;  /* 0x0000000107077836 */ /* 0x000fe40000000000 */
[----:B---3--:R-:W-:Y:S01]  /*14e0*/  FADD R20, R12, -R17 ;  /* 0x800000110c147221 */ /* 0x008fe20000000000 */
[C---:B--2---:R-:W-:Y:S01]  /*14f0*/  FADD R21, R18.reuse, -R21 ;  /* 0x8000001512157221 */ /* 0x044fe20000000000 */
[----:B0-----:R-:W-:-:S05]  /*1500*/  FADD R26, R18, -R23 ;  /* 0x80000017121a7221 */ /* 0x001fca0000000000 */
[----:B------:R-:W-:Y:S01]  /*1510*/  FMNMX3 R21, |R21|, |R26|, R20, !PT ;  /* 0x4000001a15157276 */ /* 0x000fe20007800214 */
[----:B----4-:R-:W-:-:S04]  /*1520*/  FADD R13, R10, R25 ;  /* 0x000000190a0d7221 */ /* 0x010fc80000000000 */
[----:B------:R-:W-:Y:S01]  /*1530*/  FADD R27, R21, R24 ;  /* 0x00000018151b7221 */ /* 0x000fe20000000000 */
[----:B------:R-:W-:-:S03]  /*1540*/  FMUL R17, R6, R13 ;  /* 0x0000000d06117220 */ /* 0x000fc60000400000 */
[----:B------:R-:W-:Y:S01]  /*1550*/  FMUL R18, R6, R27 ;  /* 0x0000001b06127220 */ /* 0x000fe20000400000 */
[----:B------:R-:W-:Y:S01]  /*1560*/  IADD3 R12, P0, PT, R8, UR18, RZ ;  /* 0x00000012080c7c10 */ /* 0x000fe2000ff1e0ff */
[-C--:B------:R-:W-:Y:S01]  /*1570*/  FFMA R0, R0, R3.reuse, R17 ;  /* 0x0000000300007223 */ /* 0x080fe20000000011 */
[----:B------:R-:W-:Y:S01]  /*1580*/  IADD3 R8, P2, PT, R8, UR22, RZ ;  /* 0x0000001608087c10 */ /* 0x000fe2000ff5e0ff */
[----:B------:R-:W-:Y:S01]  /*1590*/  FFMA R5, R5, R3, R18 ;  /* 0x0000000305057223 */ /* 0x000fe20000000012 */
[C---:B------:R-:W-:Y:S02]  /*15a0*/  IADD3.X R13, PT, PT, R9.reuse, UR19, RZ, P0, !PT ;  /* 0x00000013090d7c10 */ /* 0x040fe400087fe4ff */
[----:B------:R-:W-:Y:S01]  /*15b0*/  IADD3.X R17, PT, PT, R9, UR21, RZ, P1, !PT ;  /* 0x0000001509117c10 */ /* 0x000fe20008ffe4ff */
[--C-:B------:R-:W-:Y:S01]  /*15c0*/  FFMA R11, R5, UR12, R0.reuse ;  /* 0x0000000c050b7c23 */ /* 0x100fe20008000000 */
[----:B------:R-:W-:Y:S01]  /*15d0*/  IADD3.X R9, PT, PT, R9, UR23, RZ, P2, !PT ;  /* 0x0000001709097c10 */ /* 0x000fe200097fe4ff */
[----:B------:R-:W-:Y:S01]  /*15e0*/  FFMA R19, -R5, UR12, R0 ;  /* 0x0000000c05137c23 */ /* 0x000fe20008000100 */
[----:B------:R2:W-:Y:S04]  /*15f0*/  STG.E desc[UR6][R12.64], R0 ;  /* 0x000000000c007986 */ /* 0x0005e8000c101906 */
[----:B------:R2:W-:Y:S04]  /*1600*/  STG.E desc[UR6][R16.64], R11 ;  /* 0x0000000b10007986 */ /* 0x0005e8000c101906 */
[----:B------:R2:W-:Y:S01]  /*1610*/  STG.E desc[UR6][R8.64], R19 ;  /* 0x0000001308007986 */ /* 0x0005e2000c101906 */
[----:B------:R-:W-:Y:S01]  /*1620*/  ISETP.NE.AND P0, PT, R4, -0x1, PT ;  /* 0xffffffff0400780c */ /* 0x000fe20003f05270 */
[----:B------:R-:W-:-:S02]  /*1630*/  IMAD.MOV.U32 R25, RZ, RZ, R10 ;  /* 0x000000ffff197224 */ /* 0x000fc400078e000a */
[----:B------:R-:W-:-:S10]  /*1640*/  IMAD.MOV.U32 R24, RZ, RZ, R21 ;  /* 0x000000ffff187224 */ /* 0x000fd400078e0015 */
[----:B--2---:R-:W-:Y:S05]  /*1650*/  @P0 BRA `(.L_x_12) ;  /* 0xfffffffc00300947 */ /* 0x004fea000383ffff */
[----:B------:R-:W-:Y:S05]  /*1660*/  BSYNC.RECONVERGENT B0 ;  /* 0x0000000000007941 */ /* 0x000fea0003800200 */
.L_x_11:
[----:B------:R-:W-:Y:S05]  /*1670*/  EXIT ;  /* 0x000000000000794d */ /* 0x000fea0003800000 */
        .weak           $__internal_0_$__cuda_sm3x_div_rn_noftz_f32_slowpath
        .type           $__internal_0_$__cuda_sm3x_div_rn_noftz_f32_slowpath,@function
        .size           $__internal_0_$__cuda_sm3x_div_rn_noftz_f32_slowpath,(.L_x_156 - $__internal_0_$__cuda_sm3x_div_rn_noftz_f32_slowpath)
$__internal_0_$__cuda_sm3x_div_rn_noftz_f32_slowpath:
[----:B------:R-:W-:Y:S02]  /*1680*/  SHF.R.U32.HI R6, RZ, 0x17, R3 ;  /* 0x00000017ff067819 */ /* 0x000fe40000011603 */
[----:B------:R-:W-:Y:S02]  /*1690*/  SHF.R.U32.HI R5, RZ, 0x17, R0 ;  /* 0x00000017ff057819 */ /* 0x000fe40000011600 */
[----:B------:R-:W-:Y:S02]  /*16a0*/  LOP3.LUT R10, R6, 0xff, RZ, 0xc0, !PT ;  /* 0x000000ff060a7812 */ /* 0x000fe400078ec0ff */
[----:B------:R-:W-:-:S03]  /*16b0*/  LOP3.LUT R8, R5, 0xff, RZ, 0xc0, !PT ;  /* 0x000000ff05087812 */ /* 0x000fc600078ec0ff */
[----:B------:R-:W-:Y:S02]  /*16c0*/  VIADD R7, R10, 0xffffffff ;  /* 0xffffffff0a077836 */ /* 0x000fe40000000000 */
[----:B------:R-:W-:-:S03]  /*16d0*/  VIADD R6, R8, 0xffffffff ;  /* 0xffffffff08067836 */ /* 0x000fc60000000000 */
[----:B------:R-:W-:-:S04]  /*16e0*/  ISETP.GT.U32.AND P0, PT, R7, 0xfd, PT ;  /* 0x000000fd0700780c */ /* 0x000fc80003f04070 */
[----:B------:R-:W-:-:S13]  /*16f0*/  ISETP.GT.U32.OR P0, PT, R6, 0xfd, P0 ;  /* 0x000000fd0600780c */ /* 0x000fda0000704470 */
[----:B------:R-:W-:Y:S01]  /*1700*/  @!P0 IMAD.MOV.U32 R5, RZ, RZ, RZ ;  /* 0x000000ffff058224 */ /* 0x000fe200078e00ff */
[----:B------:R-:W-:Y:S06]  /*1710*/  @!P0 BRA `(.L_x_13) ;  /* 0x00000000005c8947 */ /* 0x000fec0003800000 */
[----:B------:R-:W-:Y:S02]  /*1720*/  FSETP.GTU.FTZ.AND P0, PT, |R0|, +INF , PT ;  /* 0x7f8000000000780b */ /* 0x000fe40003f1c200 */
[----:B------:R-:W-:-:S04]  /*1730*/  FSETP.GTU.FTZ.AND P1, PT, |R3|, +INF , PT ;  /* 0x7f8000000300780b */ /* 0x000fc80003f3c200 */
[----:B------:R-:W-:-:S13]  /*1740*/  PLOP3.LUT P0, PT, P0, P1, PT, 0xf8, 0x8f ;  /* 0x00000000008f781c */ /* 0x000fda0000703f70 */
[----:B------:R-:W-:Y:S05]  /*1750*/  @P0 BRA `(.L_x_14) ;  /* 0x0000000400440947 */ /* 0x000fea0003800000 */
[----:B------:R-:W-:-:S13]  /*1760*/  LOP3.LUT P0, RZ, R3, 0x7fffffff, R0, 0xc8, !PT ;  /* 0x7fffffff03ff7812 */ /* 0x000fda000780c800 */
[----:B------:R-:W-:Y:S05]  /*1770*/  @!P0 BRA `(.L_x_15) ;  /* 0x0000000400348947 */ /* 0x000fea0003800000 */
[C---:B------:R-:W-:Y:S02]  /*1780*/  FSETP.NEU.FTZ.AND P1, PT, |R0|.reuse, +INF , PT ;  /* 0x7f8000000000780b */ /* 0x040fe40003f3d200 */
[----:B------:R-:W-:Y:S02]  /*1790*/  FSETP.NEU.FTZ.AND P2, PT, |R3|, +INF , PT ;  /* 0x7f8000000300780b */ /* 0x000fe40003f5d200 */
[----:B------:R-:W-:-:S11]  /*17a0*/  FSETP.NEU.FTZ.AND P0, PT, |R0|, +INF , PT ;  /* 0x7f8000000000780b */ /* 0x000fd60003f1d200 */
[----:B------:R-:W-:Y:S05]  /*17b0*/  @!P2 BRA !P1, `(.L_x_15) ;  /* 0x000000040024a947 */ /* 0x000fea0004800000 */
[----:B------:R-:W-:-:S04]  /*17c0*/  LOP3.LUT P1, RZ, R0, 0x7fffffff, RZ, 0xc0, !PT ;  /* 0x7fffffff00ff7812 */ /* 0x000fc8000782c0ff */
[----:B------:R-:W-:-:S13]  /*17d0*/  PLOP3.LUT P1, PT, P2, P1, PT, 0x2f, 0xf2 ;  /* 0x0000000000f2781c */ /* 0x000fda0001722577 */
[----:B------:R-:W-:Y:S05]  /*17e0*/  @P1 BRA `(.L_x_16) ;  /* 0x0000000400101947 */ /* 0x000fea0003800000 */
[----:B------:R-:W-:-:S04]  /*17f0*/  LOP3.LUT P1, RZ, R3, 0x7fffffff, RZ, 0xc0, !PT ;  /* 0x7fffffff03ff7812 */ /* 0x000fc8000782c0ff */
[----:B------:R-:W-:-:S13]  /*1800*/  PLOP3.LUT P0, PT, P0, P1, PT, 0x2f, 0xf2 ;  /* 0x0000000000f2781c */ /* 0x000fda0000702577 */
[----:B------:R-:W-:Y:S05]  /*1810*/  @P0 BRA `(.L_x_17) ;  /* 0x0000000000f80947 */ /* 0x000fea0003800000 */
[----:B------:R-:W-:Y:S02]  /*1820*/  ISETP.GE.AND P0, PT, R6, RZ, PT ;  /* 0x000000ff0600720c */ /* 0x000fe40003f06270 */
[----:B------:R-:W-:-:S11]  /*1830*/  ISETP.GE.AND P1, PT, R7, RZ, PT ;  /* 0x000000ff0700720c */ /* 0x000fd60003f26270 */
[----:B------:R-:W-:Y:S02]  /*1840*/  @P0 IMAD.MOV.U32 R5, RZ, RZ, RZ ;  /* 0x000000ffff050224 */ /* 0x000fe400078e00ff */
[----:B------:R-:W-:Y:S01]  /*1850*/  @!P0 FFMA R0, R0, 1.84467440737095516160e+19, RZ ;  /* 0x5f80000000008823 */ /* 0x000fe200000000ff */
[----:B------:R-:W-:Y:S02]  /*1860*/  @!P0 IMAD.MOV.U32 R5, RZ, RZ, -0x40 ;  /* 0xffffffc0ff058424 */ /* 0x000fe400078e00ff */
[----:B------:R-:W-:Y:S02]  /*1870*/  @!P1 FFMA R3, R3, 1.84467440737095516160e+19, RZ ;  /* 0x5f80000003039823 */ /* 0x000fe400000000ff */
[----:B------:R-:W-:-:S07]  /*1880*/  @!P1 VIADD R5, R5, 0x40 ;  /* 0x0000004005059836 */ /* 0x000fce0000000000 */
.L_x_13:
[----:B------:R-:W-:-:S05]  /*1890*/  LEA R6, R10, 0xc0800000, 0x17 ;  /* 0xc08000000a067811 */ /* 0x000fca00078eb8ff */
[----:B------:R-:W-:Y:S02]  /*18a0*/  IMAD.IADD R6, R3, 0x1, -R6 ;  /* 0x0000000103067824 */ /* 0x000fe400078e0a06 */
[----:B------:R-:W-:Y:S02]  /*18b0*/  VIADD R3, R8, 0xffffff81 ;  /* 0xffffff8108037836 */ /* 0x000fe40000000000 */
[----:B------:R0:W1:Y:S01]  /*18c0*/  MUFU.RCP R7, R6 ;  /* 0x0000000600077308 */ /* 0x0000620000001000 */
[----:B------:R-:W-:Y:S01]  /*18d0*/  FADD.FTZ R9, -R6, -RZ ;  /* 0x800000ff06097221 */ /* 0x000fe20000010100 */
[C---:B------:R-:W-:Y:S01]  /*18e0*/  IMAD R0, R3.reuse, -0x800000, R0 ;  /* 0xff80000003007824 */ /* 0x040fe200078e0200 */
[----:B0-----:R-:W-:-:S05]  /*18f0*/  IADD3 R6, PT, PT, R3, 0x7f, -R10 ;  /* 0x0000007f03067810 */ /* 0x001fca0007ffe80a */
[----:B------:R-:W-:Y:S02]  /*1900*/  IMAD.IADD R6, R6, 0x1, R5 ;  /* 0x0000000106067824 */ /* 0x000fe400078e0205 */
[----:B-1----:R-:W-:-:S04]  /*1910*/  FFMA R8, R7, R9, 1 ;  /* 0x3f80000007087423 */ /* 0x002fc80000000009 */
[----:B------:R-:W-:-:S04]  /*1920*/  FFMA R12, R7, R8, R7 ;  /* 0x00000008070c7223 */ /* 0x000fc80000000007 */
[----:B------:R-:W-:-:S04]  /*1930*/  FFMA R7, R0, R12, RZ ;  /* 0x0000000c00077223 */ /* 0x000fc800000000ff */
[----:B------:R-:W-:-:S04]  /*1940*/  FFMA R8, R9, R7, R0 ;  /* 0x0000000709087223 */ /* 0x000fc80000000000 */
[----:B------:R-:W-:-:S04]  /*1950*/  FFMA R11, R12, R8, R7 ;  /* 0x000000080c0b7223 */ /* 0x000fc80000000007 */
[----:B------:R-:W-:-:S04]  /*1960*/  FFMA R8, R9, R11, R0 ;  /* 0x0000000b09087223 */ /* 0x000fc80000000000 */
[----:B------:R-:W-:-:S05]  /*1970*/  FFMA R7, R12, R8, R11 ;  /* 0x000000080c077223 */ /* 0x000fca000000000b */
[----:B------:R-:W-:-:S04]  /*1980*/  SHF.R.U32.HI R0, RZ, 0x17, R7 ;  /* 0x00000017ff007819 */ /* 0x000fc80000011607 */
[----:B------:R-:W-:-:S05]  /*1990*/  LOP3.LUT R0, R0, 0xff, RZ, 0xc0, !PT ;  /* 0x000000ff00007812 */ /* 0x000fca00078ec0ff */
[----:B------:R-:W-:-:S04]  /*19a0*/  IMAD.IADD R9, R0, 0x1, R6 ;  /* 0x0000000100097824 */ /* 0x000fc800078e0206 */
[----:B------:R-:W-:-:S05]  /*19b0*/  VIADD R0, R9, 0xffffffff ;  /* 0xffffffff09007836 */ /* 0x000fca0000000000 */
[----:B------:R-:W-:-:S13]  /*19c0*/  ISETP.GE.U32.AND P0, PT, R0, 0xfe, PT ;  /* 0x000000fe0000780c */ /* 0x000fda0003f06070 */
[----:B------:R-:W-:Y:S05]  /*19d0*/  @!P0 BRA `(.L_x_18) ;  /* 0x0000000000808947 */ /* 0x000fea0003800000 */
[----:B------:R-:W-:-:S13]  /*19e0*/  ISETP.GT.AND P0, PT, R9, 0xfe, PT ;  /* 0x000000fe0900780c */ /* 0x000fda0003f04270 */
[----:B------:R-:W-:Y:S05]  /*19f0*/  @P0 BRA `(.L_x_19) ;  /* 0x00000000006c0947 */ /* 0x000fea0003800000 */
[----:B------:R-:W-:-:S13]  /*1a00*/  ISETP.GE.AND P0, PT, R9, 0x1, PT ;  /* 0x000000010900780c */ /* 0x000fda0003f06270 */
[----:B------:R-:W-:Y:S05]  /*1a10*/  @P0 BRA `(.L_x_20) ;  /* 0x0000000000980947 */ /* 0x000fea0003800000 */
[----:B------:R-:W-:Y:S02]  /*1a20*/  ISETP.GE.AND P0, PT, R9, -0x18, PT ;  /* 0xffffffe80900780c */ /* 0x000fe40003f06270 */
[----:B------:R-:W-:-:S11]  /*1a30*/  LOP3.LUT R7, R7, 0x80000000, RZ, 0xc0, !PT ;  /* 0x8000000007077812 */ /* 0x000fd600078ec0ff */
[----:B------:R-:W-:Y:S05]  /*1a40*/  @!P0 BRA `(.L_x_20) ;  /* 0x00000000008c8947 */ /* 0x000fea0003800000 */
[CCC-:B------:R-:W-:Y:S01]  /*1a50*/  FFMA.RZ R0, R12.reuse, R8.reuse, R11.reuse ;  /* 0x000000080c007223 */ /* 0x1c0fe2000000c00b */
[C---:B------:R-:W-:Y:S02]  /*1a60*/  VIADD R6, R9.reuse, 0x20 ;  /* 0x0000002009067836 */ /* 0x040fe40000000000 */
[-CC-:B------:R-:W-:Y:S01]  /*1a70*/  FFMA.RM R3, R12, R8.reuse, R11.reuse ;  /* 0x000000080c037223 */ /* 0x180fe2000000400b */
[C---:B------:R-:W-:Y:S02]  /*1a80*/  ISETP.NE.AND P2, PT, R9.reuse, RZ, PT ;  /* 0x000000ff0900720c */ /* 0x040fe40003f45270 */
[----:B------:R-:W-:Y:S01]  /*1a90*/  LOP3.LUT R5, R0, 0x7fffff, RZ, 0xc0, !PT ;  /* 0x007fffff00057812 */ /* 0x000fe200078ec0ff */
[----:B------:R-:W-:Y:S01]  /*1aa0*/  FFMA.RP R0, R12, R8, R11 ;  /* 0x000000080c007223 */ /* 0x000fe2000000800b */
[----:B------:R-:W-:Y:S01]  /*1ab0*/  IMAD.MOV R8, RZ, RZ, -R9 ;  /* 0x000000ffff087224 */ /* 0x000fe200078e0a09 */
[----:B------:R-:W-:Y:S02]  /*1ac0*/  ISETP.NE.AND P1, PT, R9, RZ, PT ;  /* 0x000000ff0900720c */ /* 0x000fe40003f25270 */
[----:B------:R-:W-:-:S02]  /*1ad0*/  LOP3.LUT R5, R5, 0x800000, RZ, 0xfc, !PT ;  /* 0x0080000005057812 */ /* 0x000fc400078efcff */
[----:B------:R-:W-:Y:S02]  /*1ae0*/  FSETP.NEU.FTZ.AND P0, PT, R0, R3, PT ;  /* 0x000000030000720b */ /* 0x000fe40003f1d000 */
[----:B------:R-:W-:Y:S02]  /*1af0*/  SHF.L.U32 R6, R5, R6, RZ ;  /* 0x0000000605067219 */ /* 0x000fe400000006ff */
[----:B------:R-:W-:Y:S02]  /*1b00*/  SEL R0, R8, RZ, P2 ;  /* 0x000000ff08007207 */ /* 0x000fe40001000000 */
[----:B------:R-:W-:Y:S02]  /*1b10*/  ISETP.NE.AND P1, PT, R6, RZ, P1 ;  /* 0x000000ff0600720c */ /* 0x000fe40000f25270 */
[----:B------:R-:W-:Y:S02]  /*1b20*/  SHF.R.U32.HI R0, RZ, R0, R5 ;  /* 0x00000000ff007219 */ /* 0x000fe40000011605 */
[----:B------:R-:W-:-:S02]  /*1b30*/  PLOP3.LUT P0, PT, P0, P1, PT, 0xf8, 0x8f ;  /* 0x00000000008f781c */ /* 0x000fc40000703f70 */
[----:B------:R-:W-:Y:S02]  /*1b40*/  SHF.R.U32.HI R6, RZ, 0x1, R0 ;  /* 0x00000001ff067819 */ /* 0x000fe40000011600 */
[----:B------:R-:W-:-:S04]  /*1b50*/  SEL R3, RZ, 0x1, !P0 ;  /* 0x00000001ff037807 */ /* 0x000fc80004000000 */
[----:B------:R-:W-:-:S04]  /*1b60*/  LOP3.LUT R3, R3, 0x1, R6, 0xf8, !PT ;  /* 0x0000000103037812 */ /* 0x000fc800078ef806 */
[----:B------:R-:W-:-:S05]  /*1b70*/  LOP3.LUT R3, R3, R0, RZ, 0xc0, !PT ;  /* 0x0000000003037212 */ /* 0x000fca00078ec0ff */
[----:B------:R-:W-:-:S05]  /*1b80*/  IMAD.IADD R6, R6, 0x1, R3 ;  /* 0x0000000106067824 */ /* 0x000fca00078e0203 */
[----:B------:R-:W-:Y:S01]  /*1b90*/  LOP3.LUT R7, R6, R7, RZ, 0xfc, !PT ;  /* 0x0000000706077212 */ /* 0x000fe200078efcff */
[----:B------:R-:W-:Y:S06]  /*1ba0*/  BRA `(.L_x_20) ;  /* 0x0000000000347947 */ /* 0x000fec0003800000 */
.L_x_19:
[----:B------:R-:W-:-:S04]  /*1bb0*/  LOP3.LUT R7, R7, 0x80000000, RZ, 0xc0, !PT ;  /* 0x8000000007077812 */ /* 0x000fc800078ec0ff */
[----:B------:R-:W-:Y:S01]  /*1bc0*/  LOP3.LUT R7, R7, 0x7f800000, RZ, 0xfc, !PT ;  /* 0x7f80000007077812 */ /* 0x000fe200078efcff */
[----:B------:R-:W-:Y:S06]  /*1bd0*/  BRA `(.L_x_20) ;  /* 0x0000000000287947 */ /* 0x000fec0003800000 */
.L_x_18:
[----:B------:R-:W-:Y:S01]  /*1be0*/  IMAD R7, R6, 0x800000, R7 ;  /* 0x0080000006077824 */ /* 0x000fe200078e0207 */
[----:B------:R-:W-:Y:S06]  /*1bf0*/  BRA `(.L_x_20) ;  /* 0x0000000000207947 */ /* 0x000fec0003800000 */
.L_x_17:
[----:B------:R-:W-:-:S04]  /*1c00*/  LOP3.LUT R0, R3, 0x80000000, R0, 0x48, !PT ;  /* 0x8000000003007812 */ /* 0x000fc800078e4800 */
[----:B------:R-:W-:Y:S01]  /*1c10*/  LOP3.LUT R7, R0, 0x7f800000, RZ, 0xfc, !PT ;  /* 0x7f80000000077812 */ /* 0x000fe200078efcff */
[----:B------:R-:W-:Y:S06]  /*1c20*/  BRA `(.L_x_20) ;  /* 0x0000000000147947 */ /* 0x000fec0003800000 */
.L_x_16:
[----:B------:R-:W-:Y:S01]  /*1c30*/  LOP3.LUT R7, R3, 0x80000000, R0, 0x48, !PT ;  /* 0x8000000003077812 */ /* 0x000fe200078e4800 */
[----:B------:R-:W-:Y:S06]  /*1c40*/  BRA `(.L_x_20) ;  /* 0x00000000000c7947 */ /* 0x000fec0003800000 */
.L_x_15:
[----:B------:R-:W0:Y:S01]  /*1c50*/  MUFU.RSQ R7, -QNAN ;  /* 0xffc0000000077908 */ /* 0x000e220000001400 */
[----:B------:R-:W-:Y:S05]  /*1c60*/  BRA `(.L_x_20) ;  /* 0x0000000000047947 */ /* 0x000fea0003800000 */
.L_x_14:
[----:B------:R-:W-:-:S07]  /*1c70*/  FADD.FTZ R7, R0, R3 ;  /* 0x0000000300077221 */ /* 0x000fce0000010000 */
.L_x_20:
[----:B------:R-:W-:-:S04]  /*1c80*/  IMAD.MOV.U32 R5, RZ, RZ, 0x0 ;  /* 0x00000000ff057424 */ /* 0x000fc800078e00ff */
[----:B0-----:R-:W-:Y:S05]  /*1c90*/  RET.REL.NODEC R4 `(lpc_many_series_one_param_time_major_f32) ;  /* 0xffffffe004d87950 */ /* 0x001fea0003c3ffff */
.L_x_21:
[----:B------:R-:W-:-:S00]  /*1ca0*/  BRA `(.L_x_21) ;  /* 0xfffffffc00fc7947 */ /* 0x000fc0000383ffff */
[----:B------:R-:W-:-:S00]  /*1cb0*/  NOP ;  /* 0x0000000000007918 */ /* 0x000fc00000000000 */
        /* <DEDUP_REMOVED lines=12> */
.L_x_156:


//--------------------- .text.lpc_batch_f32       --------------------------
	.section	.text.lpc_batch_f32,"ax",@progbits
	.align	128
        .global         lpc_batch_f32
        .type           lpc_batch_f32,@function
        .size           lpc_batch_f32,(.L_x_158 - lpc_batch_f32)
        .other          lpc_batch_f32,@"STO_CUDA_ENTRY STV_DEFAULT"
lpc_batch_f32:
.text.lpc_batch_f32:
[----:B------:R-:W0:Y:S01]  /*0000*/  LDC R1, c[0x0][0x37c] ;  /* 0x0000df00ff017b82 */ /* 0x000e220000000800 */
[----:B------:R-:W1:Y:S01]  /*0010*/  S2R R3, SR_TID.X ;  /* 0x0000000000037919 */ /* 0x000e620000002100 */
[----:B------:R-:W2:Y:S06]  /*0020*/  LDCU UR6, c[0x0][0x360] ;  /* 0x00006c00ff0677ac */ /* 0x000eac0008000800 */
[----:B------:R-:W1:Y:S01]  /*0030*/  S2UR UR5, SR_CTAID.X ;  /* 0x00000000000579c3 */ /* 0x000e620000002500 */
[----:B0-----:R-:W-:Y:S01]  /*0040*/  VIADD R1, R1, 0xffffffd8 ;  /* 0xffffffd801017836 */ /* 0x001fe20000000000 */
[----:B------:R-:W0:Y:S06]  /*0050*/  LDCU UR7, c[0x0][0x3c8] ;  /* 0x00007900ff0777ac */ /* 0x000e2c0008000800 */
[----:B------:R-:W1:Y:S01]  /*0060*/  LDC R0, c[0x0][0x360] ;  /* 0x0000d800ff007b82 */ /* 0x000e620000000800 */
[----:B------:R-:W2:Y:S02]  /*0070*/  LDCU UR4, c[0x0][0x370] ;  /* 0x00006e00ff0477ac */ /* 0x000ea40008000800 */
[----:B--2---:R-:W-:Y:S01]  /*0080*/  UIMAD UR6, UR6, UR4, URZ ;  /* 0x00000004060672a4 */ /* 0x004fe2000f8e02ff */
[----:B-1----:R-:W-:-:S05]  /*0090*/  IMAD R3, R0, UR5, R3 ;  /* 0x0000000500037c24 */ /* 0x002fca000f8e0203 */
[----:B0-----:R-:W-:-:S13]  /*00a0*/  ISETP.GE.AND P0, PT, R3, UR7, PT ;  /* 0x0000000703007c0c */ /* 0x001fda000bf06270 */
[----:B------:R-:W-:Y:S05]  /*00b0*/  @P0 EXIT ;  /* 0x000000000000094d */ /* 0x000fea0003800000 */
[----:B------:R-:W0:Y:S01]  /*00c0*/  LDCU UR7, c[0x0][0x3cc] ;  /* 0x00007980ff0777ac */ /* 0x000e220008000800 */
[----:B------:R-:W0:Y:S01]  /*00d0*/  LDCU UR14, c[0x0][0x3a0] ;  /* 0x00007400ff0e77ac */ /* 0x000e220008000800 */
[----:B------:R-:W1:Y:S01]  /*00e0*/  LDCU.64 UR4, c[0x0][0x3d8] ;  /* 0x00007b00ff0477ac */ /* 0x000e620008000a00 */
[----:B------:R-:W2:Y:S01]  /*00f0*/  LDCU UR23, c[0x0][0x3d0] ;  /* 0x00007a00ff1777ac */ /* 0x000ea20008000800 */
[----:B------:R-:W3:Y:S01]  /*0100*/  LDCU.64 UR20, c[0x0][0x358] ;  /* 0x00006b00ff1477ac */ /* 0x000ee20008000a00 */
[----:B0-----:R-:W-:Y:S02]  /*0110*/  UISETP.GE.AND UP1, UPT, UR7, UR14, UPT ;  /* 0x0000000e0700728c */ /* 0x001fe4000bf26270 */
[----:B------:R-:W-:Y:S02]  /*0120*/  UISETP.LT.AND UP2, UPT, UR7, UR14, UPT ;  /* 0x0000000e0700728c */ /* 0x000fe4000bf41270 */
[----:B-1----:R-:W-:Y:S02]  /*0130*/  UISETP.NE.U32.AND UP0, UPT, UR4, URZ, UPT ;  /* 0x000000ff0400728c */ /* 0x002fe4000bf05070 */
[----:B------:R-:W-:-:S02]  /*0140*/  USEL UR15, UR7, UR14, UP2 ;  /* 0x0000000e070f7287 */ /* 0x000fc40009000000 */
[----:B------:R-:W-:-:S04]  /*0150*/  UISETP.NE.AND.EX UP0, UPT, UR5, URZ, UPT, UP0 ;  /* 0x000000ff0500728c */ /* 0x000fc8000bf05300 */
[----:B--2---:R-:W-:Y:S01]  /*0160*/  UISETP.NE.AND UP0, UPT, UR23, URZ, UP0 ;  /* 0x000000ff1700728c */ /* 0x004fe20008705270 */
[----:B---3--:R-:W-:Y:S10]  /*0170*/  BRA.U UP1, `(.L_x_22) ;  /* 0x0000004101b87547 */ /* 0x008ff4000b800000 */
[----:B------:R-:W0:Y:S01]  /*0180*/  LDCU.128 UR16, c[0x0][0x380] ;  /* 0x00007000ff1077ac */ /* 0x000e220008000c00 */
[----:B------:R-:W1:Y:S01]  /*0190*/  LDCU.64 UR12, c[0x0][0x398] ;  /* 0x00007300ff0c77ac */ /* 0x000e620008000a00 */
[----:B------:R-:W2:Y:S01]  /*01a0*/  LDCU.64 UR10, c[0x0][0x3a8] ;  /* 0x00007500ff0a77ac */ /* 0x000ea20008000a00 */
[----:B------:R-:W-:-:S04]  /*01b0*/  UIADD3 UR22, UPT, UPT, UR7, 0x1, URZ ;  /* 0x0000000107167890 */ /* 0x000fc8000fffe0ff */
[----:B------:R-:W-:Y:S02]  /*01c0*/  UISETP.GE.AND UP1, UPT, UR22, UR14, UPT ;  /* 0x0000000e1600728c */ /* 0x000fe4000bf26270 */
[----:B0-----:R-:W-:Y:S02]  /*01d0*/  UIMAD.WIDE UR4, UR7, 0x4, UR16 ;  /* 0x00000004070478a5 */ /* 0x001fe4000f8e0210 */
[----:B------:R-:W-:Y:S02]  /*01e0*/  UIMAD.WIDE UR8, UR7, 0x4, UR18 ;  /* 0x00000004070878a5 */ /* 0x000fe4000f8e0212 */
[----:B-1----:R-:W-:Y:S02]  /*01f0*/  UIMAD.WIDE UR12, UR7, 0x4, UR12 ;  /* 0x00000004070c78a5 */ /* 0x002fe4000f8e020c */
[----:B--2---:R-:W-:Y:S01]  /*0200*/  UIMAD.WIDE UR10, UR7, 0x4, UR10 ;  /* 0x00000004070a78a5 */ /* 0x004fe2000f8e020a */
[----:B------:R-:W-:Y:S11]  /*0210*/  BRA.U UP1, `(.L_x_23) ;  /* 0x0000002501987547 */ /* 0x000ff6000b800000 */
[----:B------:R-:W-:Y:S01]  /*0220*/  IMAD.U32 R4, RZ, RZ, UR12 ;  /* 0x0000000cff047e24 */ /* 0x000fe2000f8e00ff */
[----:B------:R-:W0:Y:S01]  /*0230*/  LDCU UR12, c[0x0][0x3d4] ;  /* 0x00007a80ff0c77ac */ /* 0x000e220008000800 */
[----:B------:R-:W-:Y:S01]  /*0240*/  IMAD.U32 R5, RZ, RZ, UR13 ;  /* 0x0000000dff057e24 */ /* 0x000fe2000f8e00ff */
[----:B------:R-:W1:Y:S04]  /*0250*/  LDCU UR7, c[0x0][0x3a0] ;  /* 0x00007400ff0777ac */ /* 0x000e680008000800 */
[----:B------:R-:W2:Y:S01]  /*0260*/  LDG.E.CONSTANT R0, desc[UR20][R4.64] ;  /* 0x0000001404007981 */ /* 0x000ea2000c1e9900 */
[----:B------:R-:W-:Y:S01]  /*0270*/  DMUL R30, RZ, +INF ;  /* 0x7ff00000ff1e7828 */ /* 0x000fe20000000000 */
[----:B------:R-:W-:Y:S01]  /*0280*/  BSSY.RECONVERGENT B0, `(.L_x_24) ;  /* 0x000025e000007945 */ /* 0x000fe20003800200 */
[----:B------:R-:W3:Y:S01]  /*0290*/  LDCU UR23, c[0x0][0x3d4] ;  /* 0x00007a80ff1777ac */ /* 0x000ee20008000800 */
[----:B------:R-:W4:Y:S01]  /*02a0*/  LDCU.64 UR16, c[0x4][0x10] ;  /* 0x01000200ff1077ac */ /* 0x000f220008000a00 */
[----:B------:R-:W1:Y:S01]  /*02b0*/  LDCU.64 UR18, c[0x0][0x3a8] ;  /* 0x00007500ff1277ac */ /* 0x000e620008000a00 */
[----:B0-----:R-:W0:Y:S01]  /*02c0*/  I2F.F64 R32, UR12 ;  /* 0x0000000c00207d12 */ /* 0x001e220008201c00 */
[----:B------:R-:W-:-:S02]  /*02d0*/  ULOP3.LUT UR24, UR15, 0x7, URZ, 0xc0, !UPT ;  /* 0x000000070f187892 */ /* 0x000fc4000f8ec0ff */
[----:B------:R-:W-:-:S05]  /*02e0*/  UIMAD.WIDE UR12, UR14, 0x4, URZ ;  /* 0x000000040e0c78a5 */ /* 0x000fca000f8e02ff */
[----:B-1234-:R2:W0:Y:S07]  /*02f0*/  F2F.F64.F32 R28, R0 ;  /* 0x00000000001c7310 */ /* 0x01e42e0000201800 */
.L_x_54:
[----:B------:R-:W1:Y:S01]  /*0300*/  LDC.64 R8, c[0x0][0x3c0] ;  /* 0x0000f000ff087b82 */ /* 0x000e620000000a00 */
[----:B------:R-:W3:Y:S01]  /*0310*/  LDCU UR14, c[0x0][0x3a0] ;  /* 0x00007400ff0e77ac */ /* 0x000ee20008000800 */
[----:B------:R-:W4:Y:S06]  /*0320*/  LDCU.128 UR28, c[0x0][0x3e0] ;  /* 0x00007c00ff1c77ac */ /* 0x000f2c0008000c00 */
[----:B------:R-:W2:Y:S01]  /*0330*/  LDC.64 R4, c[0x0][0x3b8] ;  /* 0x0000ee00ff047b82 */ /* 0x000ea20000000a00 */
[----:B------:R-:W0:Y:S07]  /*0340*/  LDCU.64 UR26, c[0x0][0x3f0] ;  /* 0x00007e00ff1a77ac */ /* 0x000e2e0008000a00 */
[----:B------:R-:W4:Y:S01]  /*0350*/  LDC.64 R12, c[0x0][0x3b0] ;  /* 0x0000ec00ff0c7b82 */ /* 0x000f220000000a00 */
[----:B-1----:R-:W-:-:S05]  /*0360*/  IMAD.WIDE R8, R3, 0x4, R8 ;  /* 0x0000000403087825 */ /* 0x002fca00078e0208 */
[----:B------:R1:W4:Y:S01]  /*0370*/  LDG.E.CONSTANT R10, desc[UR20][R8.64] ;  /* 0x00000014080a7981 */ /* 0x000322000c1e9900 */
[----:B--2---:R-:W-:-:S06]  /*0380*/  IMAD.WIDE R4, R3, 0x4, R4 ;  /* 0x0000000403047825 */ /* 0x004fcc00078e0204 */
[----:B------:R-:W5:Y:S01]  /*0390*/  LDG.E.CONSTANT R4, desc[UR20][R4.64] ;  /* 0x0000001404047981 */ /* 0x000f62000c1e9900 */
[----:B---3--:R-:W-:Y:S01]  /*03a0*/  IMAD.WIDE R6, R3, UR14, RZ ;  /* 0x0000000e03067c25 */ /* 0x008fe2000f8e02ff */
[----:B------:R-:W-:-:S03]  /*03b0*/  UISETP.GT.AND UP1, UPT, UR15, URZ, UPT ;  /* 0x000000ff0f00728c */ /* 0x000fc6000bf24270 */
[----:B----4-:R-:W-:-:S04]  /*03c0*/  IMAD.WIDE R12, R3, 0x4, R12 ;  /* 0x00000004030c7825 */ /* 0x010fc800078e020c */
[C---:B------:R-:W-:Y:S01]  /*03d0*/  IMAD.SHL.U32 R14, R6.reuse, 0x4, RZ ;  /* 0x00000004060e7824 */ /* 0x040fe200078e00ff */
[----:B------:R0:W5:Y:S01]  /*03e0*/  LDG.E.CONSTANT R2, desc[UR20][R12.64] ;  /* 0x000000140c027981 */ /* 0x000162000c1e9900 */
[----:B------:R-:W-:-:S03]  /*03f0*/  SHF.L.U64.HI R15, R6, 0x2, R7 ;  /* 0x00000002060f7819 */ /* 0x000fc60000010207 */
[C---:B------:R-:W-:Y:S02]  /*0400*/  IADD3 R6, P0, PT, R14.reuse, UR28, RZ ;  /* 0x0000001c0e067c10 */ /* 0x040fe4000ff1e0ff */
[C---:B-1----:R-:W-:Y:S02]  /*0410*/  IADD3 R8, P1, PT, R14.reuse, UR30, RZ ;  /* 0x0000001e0e087c10 */ /* 0x042fe4000ff3e0ff */
[----:B0-----:R-:W-:Y:S02]  /*0420*/  IADD3 R12, P2, PT, R14, UR26, RZ ;  /* 0x0000001a0e0c7c10 */ /* 0x001fe4000ff5e0ff */
[C---:B------:R-:W-:Y:S02]  /*0430*/  IADD3.X R7, PT, PT, R15.reuse, UR29, RZ, P0, !PT ;  /* 0x0000001d0f077c10 */ /* 0x040fe400087fe4ff */
[C---:B------:R-:W-:Y:S02]  /*0440*/  IADD3.X R9, PT, PT, R15.reuse, UR31, RZ, P1, !PT ;  /* 0x0000001f0f097c10 */ /* 0x040fe40008ffe4ff */
[----:B------:R-:W-:Y:S01]  /*0450*/  IADD3.X R13, PT, PT, R15, UR27, RZ, P2, !PT ;  /* 0x0000001b0f0d7c10 */ /* 0x000fe200097fe4ff */
[----:B------:R-:W0:Y:S01]  /*0460*/  F2F.F64.F32 R10, R10 ;  /* 0x0000000a000a7310 */ /* 0x000e220000201800 */
[----:B------:R-:W-:Y:S05]  /*0470*/  BRA.U !UP1, `(.L_x_25) ;  /* 0x0000000509b87547 */ /* 0x000fea000b800000 */
[----:B------:R-:W-:Y:S01]  /*0480*/  UIADD3 UR14, UPT, UPT, UR15, -0x1, URZ ;  /* 0xffffffff0f0e7890 */ /* 0x000fe2000fffe0ff */
[----:B------:R-:W-:-:S03]  /*0490*/  IMAD.MOV.U32 R5, RZ, RZ, RZ ;  /* 0x000000ffff057224 */ /* 0x000fc600078e00ff */
[----:B------:R-:W-:-:S09]  /*04a0*/  UISETP.GE.U32.AND UP1, UPT, UR14, 0x7, UPT ;  /* 0x000000070e00788c */ /* 0x000fd2000bf26070 */
[----:B------:R-:W-:Y:S05]  /*04b0*/  BRA.U !UP1, `(.L_x_26) ;  /* 0x0000000109ec7547 */ /* 0x000fea000b800000 */
[----:B------:R-:W1:Y:S01]  /*04c0*/  LDC.64 R14, c[0x0][0x3e0] ;  /* 0x0000f800ff0e7b82 */ /* 0x000e620000000a00 */
[----:B------:R-:W-:Y:S01]  /*04d0*/  SHF.R.S32.HI R20, RZ, 0x1f, R3 ;  /* 0x0000001fff147819 */ /* 0x000fe20000011403 */
[----:B------:R-:W-:Y:S01]  /*04e0*/  ULOP3.LUT UR14, UR15, 0x7ffffff8, URZ, 0xc0, !UPT ;  /* 0x7ffffff80f0e7892 */ /* 0x000fe2000f8ec0ff */
[----:B------:R-:W-:-:S03]  /*04f0*/  IMAD R5, R3, UR13, RZ ;  /* 0x0000000d03057c24 */ /* 0x000fc6000f8e02ff */
[----:B------:R-:W-:Y:S01]  /*0500*/  UIADD3 UR25, UPT, UPT, -UR14, URZ, URZ ;  /* 0x000000ff0e197290 */ /* 0x000fe2000fffe1ff */
[----:B------:R-:W-:Y:S01]  /*0510*/  IMAD R5, R20, UR12, R5 ;  /* 0x0000000c14057c24 */ /* 0x000fe2000f8e0205 */
[----:B------:R-:W2:Y:S04]  /*0520*/  LDC.64 R18, c[0x0][0x3f0] ;  /* 0x0000fc00ff127b82 */ /* 0x000ea80000000a00 */
[----:B------:R-:W-:-:S04]  /*0530*/  IMAD.U32 R20, RZ, RZ, UR25 ;  /* 0x00000019ff147e24 */ /* 0x000fc8000f8e00ff */
[----:B------:R-:W3:Y:S01]  /*0540*/  LDC.64 R16, c[0x0][0x3e8] ;  /* 0x0000fa00ff107b82 */ /* 0x000ee20000000a00 */
[----:B-1----:R-:W-:-:S03]  /*0550*/  IMAD.WIDE.U32 R14, R3, UR12, R14 ;  /* 0x0000000c030e7c25 */ /* 0x002fc6000f8e000e */
[----:B------:R-:W-:Y:S01]  /*0560*/  IADD3 R25, P0, PT, R14, 0x10, RZ ;  /* 0x000000100e197810 */ /* 0x000fe20007f1e0ff */
[----:B--2---:R-:W-:-:S04]  /*0570*/  IMAD.WIDE.U32 R18, R3, UR12, R18 ;  /* 0x0000000c03127c25 */ /* 0x004fc8000f8e0012 */
[----:B------:R-:W-:Y:S01]  /*0580*/  IMAD.X R26, R15, 0x1, R5, P0 ;  /* 0x000000010f1a7824 */ /* 0x000fe200000e0605 */
[----:B------:R-:W-:Y:S01]  /*0590*/  IADD3 R21, P2, PT, R18, 0x10, RZ ;  /* 0x0000001012157810 */ /* 0x000fe20007f5e0ff */
[----:B---3--:R-:W-:-:S04]  /*05a0*/  IMAD.WIDE.U32 R16, R3, UR12, R16 ;  /* 0x0000000c03107c25 */ /* 0x008fc8000f8e0010 */
[----:B------:R-:W-:Y:S01]  /*05b0*/  IMAD.X R22, R5, 0x1, R19, P2 ;  /* 0x0000000105167824 */ /* 0x000fe200010e0613 */
[----:B------:R-:W-:-:S04]  /*05c0*/  IADD3 R23, P1, PT, R16, 0x10, RZ ;  /* 0x0000001010177810 */ /* 0x000fc80007f3e0ff */
[----:B------:R-:W-:Y:S01]  /*05d0*/  IADD3.X R24, PT, PT, R5, R17, RZ, P1, !PT ;  /* 0x0000001105187210 */ /* 0x000fe20000ffe4ff */
[----:B------:R-:W-:-:S08]  /*05e0*/  IMAD.U32 R5, RZ, RZ, UR14 ;  /* 0x0000000eff057e24 */ /* 0x000fd0000f8e00ff */
.L_x_27:
[----:B-1----:R-:W-:Y:S01]  /*05f0*/  IMAD.MOV.U32 R27, RZ, RZ, 0x7fc00000 ;  /* 0x7fc00000ff1b7424 */ /* 0x002fe200078e00ff */
[----:B------:R-:W-:Y:S01]  /*0600*/  MOV R16, R23 ;  /* 0x0000001700107202 */ /* 0x000fe20000000f00 */
[----:B------:R-:W-:Y:S02]  /*0610*/  IMAD.MOV.U32 R14, RZ, RZ, R25 ;  /* 0x000000ffff0e7224 */ /* 0x000fe400078e0019 */
[----:B------:R-:W-:Y:S01]  /*0620*/  IMAD.MOV.U32 R15, RZ, RZ, R26 ;  /* 0x000000ffff0f7224 */ /* 0x000fe200078e001a */
[----:B------:R-:W-:Y:S01]  /*0630*/  IADD3 R23, P2, PT, R16, 0x20, RZ ;  /* 0x0000002010177810 */ /* 0x000fe20007f5e0ff */
[----:B------:R-:W-:Y:S01]  /*0640*/  IMAD.MOV.U32 R17, RZ, RZ, R24 ;  /* 0x000000ffff117224 */ /* 0x000fe200078e0018 */
[----:B------:R-:W-:Y:S01]  /*0650*/  IADD3 R25, P1, PT, R14, 0x20, RZ ;  /* 0x000000200e197810 */ /* 0x000fe20007f3e0ff */
[----:B------:R-:W-:Y:S01]  /*0660*/  IMAD.MOV.U32 R18, RZ, RZ, R21 ;  /* 0x000000ffff127224 */ /* 0x000fe200078e0015 */
[----:B------:R1:W-:Y:S01]  /*0670*/  STG.E desc[UR20][R14.64+-0x10], R27 ;  /* 0xfffff01b0e007986 */ /* 0x0003e2000c101914 */
[----:B------:R-:W-:-:S02]  /*0680*/  IMAD.MOV.U32 R19, RZ, RZ, R22 ;  /* 0x000000ffff137224 */ /* 0x000fc400078e0016 */
[----:B------:R-:W-:Y:S01]  /*0690*/  VIADD R20, R20, 0x8 ;  /* 0x0000000814147836 */ /* 0x000fe20000000000 */
[----:B------:R1:W-:Y:S01]  /*06a0*/  STG.E desc[UR20][R16.64+-0x10], R27 ;  /* 0xfffff01b10007986 */ /* 0x0003e2000c101914 */
[----:B------:R-:W-:Y:S01]  /*06b0*/  IADD3 R21, P3, PT, R18, 0x20, RZ ;  /* 0x0000002012157810 */ /* 0x000fe20007f7e0ff */
[----:B------:R-:W-:Y:S02]  /*06c0*/  IMAD.X R26, RZ, RZ, R15, P1 ;  /* 0x000000ffff1a7224 */ /* 0x000fe400008e060f */
[----:B------:R1:W-:Y:S01]  /*06d0*/  STG.E desc[UR20][R18.64+-0x10], R27 ;  /* 0xfffff01b12007986 */ /* 0x0003e2000c101914 */
[----:B------:R-:W-:Y:S01]  /*06e0*/  ISETP.NE.AND P0, PT, R20, RZ, PT ;  /* 0x000000ff1400720c */ /* 0x000fe20003f05270 */
[----:B------:R-:W-:Y:S01]  /*06f0*/  IMAD.X R24, RZ, RZ, R17, P2 ;  /* 0x000000ffff187224 */ /* 0x000fe200010e0611 */
[----:B------:R-:W-:Y:S01]  /*0700*/  IADD3.X R22, PT, PT, RZ, R19, RZ, P3, !PT ;  /* 0x00000013ff167210 */ /* 0x000fe20001ffe4ff */
[----:B------:R1:W-:Y:S04]  /*0710*/  STG.E desc[UR20][R14.64+-0xc], R27 ;  /* 0xfffff41b0e007986 */ /* 0x0003e8000c101914 */
        /* <DEDUP_REMOVED lines=19> */
[----:B------:R1:W-:Y:S01]  /*0850*/  STG.E desc[UR20][R18.64+0xc], R27 ;  /* 0x00000c1b12007986 */ /* 0x0003e2000c101914 */
[----:B------:R-:W-:Y:S05]  /*0860*/  @P0 BRA `(.L_x_27) ;  /* 0xfffffffc00600947 */ /* 0x000fea000383ffff */
.L_x_26:
[----:B------:R-:W-:-:S09]  /*0870*/  UISETP.NE.AND UP1, UPT, UR24, URZ, UPT ;  /* 0x000000ff1800728c */ /* 0x000fd2000bf25270 */
[----:B------:R-:W-:Y:S05]  /*0880*/  BRA.U !UP1, `(.L_x_25) ;  /* 0x0000000109b47547 */ /* 0x000fea000b800000 */
[----:B------:R-:W-:Y:S02]  /*0890*/  UIADD3 UR14, UPT, UPT, UR24, -0x1, URZ ;  /* 0xffffffff180e7890 */ /* 0x000fe4000fffe0ff */
[----:B------:R-:W-:Y:S02]  /*08a0*/  ULOP3.LUT UP2, UR25, UR15, 0x3, URZ, 0xc0, !UPT ;  /* 0x000000030f197892 */ /* 0x000fe4000f84c0ff */
[----:B------:R-:W-:-:S09]  /*08b0*/  UISETP.GE.U32.AND UP1, UPT, UR14, 0x3, UPT ;  /* 0x000000030e00788c */ /* 0x000fd2000bf26070 */
[----:B------:R-:W-:Y:S05]  /*08c0*/  BRA.U !UP1, `(.L_x_28) ;  /* 0x0000000109447547 */ /* 0x000fea000b800000 */
[----:B------:R-:W-:Y:S02]  /*08d0*/  IMAD.MOV.U32 R21, RZ, RZ, 0x7fc00000 ;  /* 0x7fc00000ff157424 */ /* 0x000fe400078e00ff */
[----:B-1----:R-:W-:-:S04]  /*08e0*/  IMAD.WIDE.U32 R14, R5, 0x4, R6 ;  /* 0x00000004050e7825 */ /* 0x002fc800078e0006 */
[C---:B------:R-:W-:Y:S01]  /*08f0*/  IMAD.WIDE.U32 R16, R5.reuse, 0x4, R8 ;  /* 0x0000000405107825 */ /* 0x040fe200078e0008 */
[----:B------:R2:W-:Y:S03]  /*0900*/  STG.E desc[UR20][R14.64], R21 ;  /* 0x000000150e007986 */ /* 0x0005e6000c101914 */
[C---:B------:R-:W-:Y:S01]  /*0910*/  IMAD.WIDE.U32 R18, R5.reuse, 0x4, R12 ;  /* 0x0000000405127825 */ /* 0x040fe200078e000c */
[----:B------:R2:W-:Y:S03]  /*0920*/  STG.E desc[UR20][R16.64], R21 ;  /* 0x0000001510007986 */ /* 0x0005e6000c101914 */
[----:B------:R-:W-:Y:S01]  /*0930*/  VIADD R5, R5, 0x4 ;  /* 0x0000000405057836 */ /* 0x000fe20000000000 */
        /* <DEDUP_REMOVED lines=9> */
[----:B------:R2:W-:Y:S02]  /*09d0*/  STG.E desc[UR20][R18.64+0xc], R21 ;  /* 0x00000c1512007986 */ /* 0x0005e4000c101914 */
.L_x_28:
[----:B------:R-:W-:Y:S05]  /*09e0*/  BRA.U !UP2, `(.L_x_25) ;  /* 0x000000010a5c7547 */ /* 0x000fea000b800000 */
[----:B------:R-:W-:Y:S02]  /*09f0*/  UISETP.NE.AND UP1, UPT, UR25, 0x1, UPT ;  /* 0x000000011900788c */ /* 0x000fe4000bf25270 */
[----:B------:R-:W-:-:S04]  /*0a00*/  ULOP3.LUT UR14, UR15, 0x1, URZ, 0xc0, !UPT ;  /* 0x000000010f0e7892 */ /* 0x000fc8000f8ec0ff */
[----:B------:R-:W-:-:S03]  /*0a10*/  UISETP.NE.U32.AND UP2, UPT, UR14, 0x1, UPT ;  /* 0x000000010e00788c */ /* 0x000fc6000bf45070 */
[----:B------:R-:W-:Y:S08]  /*0a20*/  BRA.U !UP1, `(.L_x_29) ;  /* 0x00000001092c7547 */ /* 0x000ff0000b800000 */
[----:B--2---:R-:W-:Y:S02]  /*0a30*/  IMAD.MOV.U32 R21, RZ, RZ, 0x7fc00000 ;  /* 0x7fc00000ff157424 */ /* 0x004fe400078e00ff */
        /* <DEDUP_REMOVED lines=9> */
[----:B------:R3:W-:Y:S02]  /*0ad0*/  STG.E desc[UR20][R18.64+0x4], R21 ;  /* 0x0000041512007986 */ /* 0x0007e4000c101914 */
.L_x_29:
[----:B------:R-:W-:Y:S05]  /*0ae0*/  BRA.U UP2, `(.L_x_25) ;  /* 0x00000001021c7547 */ /* 0x000fea000b800000 */
[----:B--23--:R-:W-:Y:S02]  /*0af0*/  IMAD.MOV.U32 R21, RZ, RZ, 0x7fc00000 ;  /* 0x7fc00000ff157424 */ /* 0x00cfe400078e00ff */
[----:B-1----:R-:W-:-:S04]  /*0b00*/  IMAD.WIDE.U32 R14, R5, 0x4, R6 ;  /* 0x00000004050e7825 */ /* 0x002fc800078e0006 */
[C---:B------:R-:W-:Y:S01]  /*0b10*/  IMAD.WIDE.U32 R16, R5.reuse, 0x4, R8 ;  /* 0x0000000405107825 */ /* 0x040fe200078e0008 */
[----:B------:R4:W-:Y:S03]  /*0b20*/  STG.E desc[UR20][R14.64], R21 ;  /* 0x000000150e007986 */ /* 0x0009e6000c101914 */
[----:B------:R-:W-:Y:S01]  /*0b30*/  IMAD.WIDE.U32 R18, R5, 0x4, R12 ;  /* 0x0000000405127825 */ /* 0x000fe200078e000c */
[----:B------:R4:W-:Y:S04]  /*0b40*/  STG.E desc[UR20][R16.64], R21 ;  /* 0x0000001510007986 */ /* 0x0009e8000c101914 */
[----:B------:R4:W-:Y:S02]  /*0b50*/  STG.E desc[UR20][R18.64], R21 ;  /* 0x0000001512007986 */ /* 0x0009e4000c101914 */
.L_x_25:
[----:B------:R-:W0:Y:S01]  /*0b60*/  LDCU.64 UR26, c[0x0][0x3a8] ;  /* 0x00007500ff1a77ac */ /* 0x000e220008000a00 */
[----:B------:R-:W-:Y:S01]  /*0b70*/  IMAD.U32 R20, RZ, RZ, UR4 ;  /* 0x00000004ff147e24 */ /* 0x000fe2000f8e00ff */
[----:B-1234-:R-:W-:Y:S01]  /*0b80*/  MOV R19, UR11 ;  /* 0x0000000b00137c02 */ /* 0x01efe20008000f00 */
[----:B------:R-:W-:Y:S01]  /*0b90*/  IMAD.U32 R25, RZ, RZ, UR9 ;  /* 0x00000009ff197e24 */ /* 0x000fe2000f8e00ff */
[----:B------:R-:W1:Y:S01]  /*0ba0*/  LDC R27, c[0x0][0x3cc] ;  /* 0x0000f300ff1b7b82 */ /* 0x000e620000000800 */
[----:B------:R-:W-:Y:S01]  /*0bb0*/  IMAD.U32 R18, RZ, RZ, UR10 ;  /* 0x0000000aff127e24 */ /* 0x000fe2000f8e00ff */
[----:B------:R-:W2:Y:S01]  /*0bc0*/  LDCU UR14, c[0x0][0x3d0] ;  /* 0x00007a00ff0e77ac */ /* 0x000ea20008000800 */
[----:B------:R-:W-:Y:S02]  /*0bd0*/  IMAD.U32 R21, RZ, RZ, UR5 ;  /* 0x00000005ff157e24 */ /* 0x000fe4000f8e00ff */
[----:B------:R-:W-:Y:S01]  /*0be0*/  IMAD.U32 R24, RZ, RZ, UR8 ;  /* 0x00000008ff187e24 */ /* 0x000fe2000f8e00ff */
[----:B0-----:R-:W-:-:S04]  /*0bf0*/  ISETP.NE.U32.AND P0, PT, RZ, UR26, PT ;  /* 0x0000001aff007c0c */ /* 0x001fc8000bf05070 */
[----:B------:R-:W-:-:S13]  /*0c00*/  ISETP.NE.AND.EX P0, PT, RZ, UR27, PT, P0 ;  /* 0x0000001bff007c0c */ /* 0x000fda000bf05300 */
[----:B------:R1:W3:Y:S04]  /*0c10*/  @P0 LDG.E.CONSTANT R14, desc[UR20][R18.64] ;  /* 0x00000014120e0981 */ /* 0x0002e8000c1e9900 */
[----:B------:R-:W4:Y:S04]  /*0c20*/  @!P0 LDG.E.CONSTANT R20, desc[UR20][R20.64] ;  /* 0x0000001414148981 */ /* 0x000f28000c1e9900 */
[----:B------:R-:W4:Y:S01]  /*0c30*/  @!P0 LDG.E.CONSTANT R25, desc[UR20][R24.64] ;  /* 0x0000001418198981 */ /* 0x000f22000c1e9900 */
[----:B--2---:R-:W-:Y:S01]  /*0c40*/  UISETP.NE.AND UP1, UPT, UR14, URZ, UPT ;  /* 0x000000ff0e00728c */ /* 0x004fe2000bf25270 */
[----:B-1----:R-:W-:-:S05]  /*0c50*/  IMAD.WIDE R18, R27, 0x4, R6 ;  /* 0x000000041b127825 */ /* 0x002fca00078e0206 */
[----:B------:R0:W-:Y:S01]  /*0c60*/  STG.E desc[UR20][R18.64], R0 ;  /* 0x0000000012007986 */ /* 0x0001e2000c101914 */
[----:B----4-:R-:W-:Y:S01]  /*0c70*/  @!P0 FADD R14, R20, -R25 ;  /* 0x80000019140e8221 */ /* 0x010fe20000000000 */
[----:B------:R-:W-:Y:S01]  /*0c80*/  IMAD.WIDE R20, R27, 0x4, R8 ;  /* 0x000000041b147825 */ /* 0x000fe200078e0208 */
[----:B------:R-:W-:-:S03]  /*0c90*/  ISETP.NE.AND P0, PT, RZ, UR14, PT ;  /* 0x0000000eff007c0c */ /* 0x000fc6000bf05270 */
[----:B------:R-:W-:Y:S01]  /*0ca0*/  IMAD.WIDE R24, R27, 0x4, R12 ;  /* 0x000000041b187825 */ /* 0x000fe200078e020c */
[----:B---3--:R-:W1:Y:S01]  /*0cb0*/  F2F.F64.F32 R14, R14 ;  /* 0x0000000e000e7310 */ /* 0x008e620000201800 */
[----:B-----5:R-:W-:Y:S01]  /*0cc0*/  SEL R35, R2, RZ, !P0 ;  /* 0x000000ff02237207 */ /* 0x020fe20004000000 */
[CCC-:B-1----:R-:W-:Y:S02]  /*0cd0*/  DFMA R22, -R10.reuse, R14.reuse, R28.reuse ;  /* 0x0000000e0a16722b */ /* 0x1c2fe4000000011c */
[----:B------:R-:W-:-:S06]  /*0ce0*/  DFMA R16, R10, R14, R28 ;  /* 0x0000000e0a10722b */ /* 0x000fcc000000001c */
[----:B------:R1:W2:Y:S08]  /*0cf0*/  F2F.F32.F64 R5, R16 ;  /* 0x0000001000057310 */ /* 0x0002b00000301000 */
[----:B------:R-:W3:Y:S01]  /*0d00*/  F2F.F32.F64 R23, R22 ;  /* 0x0000001600177310 */ /* 0x000ee20000301000 */
[----:B-1----:R-:W-:Y:S01]  /*0d10*/  CS2R R16, SRZ ;  /* 0x0000000000107805 */ /* 0x002fe2000001ff00 */
[----:B--2---:R0:W-:Y:S04]  /*0d20*/  STG.E desc[UR20][R20.64], R5 ;  /* 0x0000000514007986 */ /* 0x0041e8000c101914 */
[----:B---3--:R0:W-:Y:S01]  /*0d30*/  STG.E desc[UR20][R24.64], R23 ;  /* 0x0000001718007986 */ /* 0x0081e2000c101914 */
[----:B------:R-:W-:Y:S05]  /*0d40*/  BRA.U UP1, `(.L_x_30) ;  /* 0x0000000901987547 */ /* 0x000fea000b800000 */
[----:B0-----:R-:W-:Y:S01]  /*0d50*/  VIMNMX R20, PT, PT, R2, 0x1, !PT ;  /* 0x0000000102147848 */ /* 0x001fe20007fe0100 */
[----:B------:R-:W-:Y:S01]  /*0d60*/  IMAD.MOV.U32 R16, RZ, RZ, 0x1 ;  /* 0x00000001ff107424 */ /* 0x000fe200078e00ff */
[----:B------:R-:W-:Y:S01]  /*0d70*/  UMOV UR26, 0x54442d18 ;  /* 0x54442d18001a7882 */ /* 0x000fe20000000000 */
[----:B------:R-:W-:Y:S01]  /*0d80*/  UMOV UR27, 0x401921fb ;  /* 0x401921fb001b7882 */ /* 0x000fe20000000000 */
[----:B------:R-:W-:Y:S02]  /*0d90*/  BSSY.RECONVERGENT B1, `(.L_x_31) ;  /* 0x0000016000017945 */ /* 0x000fe40003800200 */
[----:B------:R-:W0:Y:S08]  /*0da0*/  I2F.F64.U32 R20, R20 ;  /* 0x0000001400147312 */ /* 0x000e300000201800 */
[----:B0-----:R-:W0:Y:S02]  /*0db0*/  MUFU.RCP64H R17, R21 ;  /* 0x0000001500117308 */ /* 0x001e240000001800 */
[----:B0-----:R-:W-:-:S08]  /*0dc0*/  DFMA R18, -R20, R16, 1 ;  /* 0x3ff000001412742b */ /* 0x001fd00000000110 */
[----:B------:R-:W-:-:S08]  /*0dd0*/  DFMA R18, R18, R18, R18 ;  /* 0x000000121212722b */ /* 0x000fd00000000012 */
[----:B------:R-:W-:-:S08]  /*0de0*/  DFMA R18, R16, R18, R16 ;  /* 0x000000121012722b */ /* 0x000fd00000000010 */
[----:B------:R-:W-:-:S08]  /*0df0*/  DFMA R16, -R20, R18, 1 ;  /* 0x3ff000001410742b */ /* 0x000fd00000000112 */
[----:B------:R-:W-:-:S08]  /*0e00*/  DFMA R16, R18, R16, R18 ;  /* 0x000000101210722b */ /* 0x000fd00000000012 */
[----:B------:R-:W-:-:S08]  /*0e10*/  DMUL R38, R16, UR26 ;  /* 0x0000001a10267c28 */ /* 0x000fd00008000000 */
[----:B------:R-:W-:-:S08]  /*0e20*/  DFMA R18, -R20, R38, UR26 ;  /* 0x0000001a14127e2b */ /* 0x000fd00008000126 */
[----:B------:R-:W-:-:S10]  /*0e30*/  DFMA R38, R16, R18, R38 ;  /* 0x000000121026722b */ /* 0x000fd40000000026 */
[----:B------:R-:W-:-:S05]  /*0e40*/  FFMA R5, RZ, R21, R39 ;  /* 0x00000015ff057223 */ /* 0x000fca0000000027 */
[----:B------:R-:W-:-:S13]  /*0e50*/  FSETP.GT.AND P0, PT, |R5|, 1.469367938527859385e-39, PT ;  /* 0x001000000500780b */ /* 0x000fda0003f04200 */
[----:B------:R-:W-:Y:S05]  /*0e60*/  @P0 BRA `(.L_x_32) ;  /* 0x0000000000200947 */ /* 0x000fea0003800000 */
[----:B------:R-:W-:Y:S01]  /*0e70*/  IMAD.MOV.U32 R16, RZ, RZ, R20 ;  /* 0x000000ffff107224 */ /* 0x000fe200078e0014 */
[----:B------:R-:W-:Y:S01]  /*0e80*/  MOV R17, R21 ;  /* 0x0000001500117202 */ /* 0x000fe20000000f00 */
[----:B------:R-:W-:Y:S01]  /*0e90*/  IMAD.MOV.U32 R20, RZ, RZ, 0x54442d18 ;  /* 0x54442d18ff147424 */ /* 0x000fe200078e00ff */
[----:B------:R-:W-:Y:S01]  /*0ea0*/  MOV R44, 0xed0 ;  /* 0x00000ed0002c7802 */ /* 0x000fe20000000f00 */
[----:B------:R-:W-:-:S07]  /*0eb0*/  IMAD.MOV.U32 R23, RZ, RZ, 0x401921fb ;  /* 0x401921fbff177424 */ /* 0x000fce00078e00ff */
[----:B------:R-:W-:Y:S05]  /*0ec0*/  CALL.REL.NOINC `($__internal_1_$__cuda_sm20_div_rn_f64_full) ;  /* 0x0000003800d87944 */ /* 0x000fea0003c00000 */
[----:B------:R-:W-:Y:S02]  /*0ed0*/  IMAD.MOV.U32 R38, RZ, RZ, R16 ;  /* 0x000000ffff267224 */ /* 0x000fe400078e0010 */
[----:B------:R-:W-:-:S07]  /*0ee0*/  IMAD.MOV.U32 R39, RZ, RZ, R17 ;  /* 0x000000ffff277224 */ /* 0x000fce00078e0011 */
.L_x_32:
[----:B------:R-:W-:Y:S05]  /*0ef0*/  BSYNC.RECONVERGENT B1 ;  /* 0x0000000000017941 */ /* 0x000fea0003800200 */
.L_x_31:
[----:B------:R-:W-:Y:S01]  /*0f00*/  DSETP.NEU.AND P2, PT, R38, +INF , PT ;  /* 0x7ff000002600742a */ /* 0x000fe20003f4d000 */
[----:B------:R-:W-:Y:S01]  /*0f10*/  BSSY.RECONVERGENT B1, `(.L_x_33) ;  /* 0x000001a000017945 */ /* 0x000fe20003800200 */
[----:B------:R-:W-:Y:S01]  /*0f20*/  IMAD.MOV.U32 R5, RZ, RZ, RZ ;  /* 0x000000ffff057224 */ /* 0x000fe200078e00ff */
[----:B------:R-:W-:Y:S01]  /*0f30*/  MOV R45, R31 ;  /* 0x0000001f002d7202 */ /* 0x000fe20000000f00 */
[----:B------:R-:W-:-:S10]  /*0f40*/  IMAD.MOV.U32 R44, RZ, RZ, R30 ;  /* 0x000000ffff2c7224 */ /* 0x000fd400078e001e */
[----:B------:R-:W-:Y:S05]  /*0f50*/  @!P2 BRA `(.L_x_34) ;  /* 0x000000000054a947 */ /* 0x000fea0003800000 */
[----:B------:R-:W-:Y:S01]  /*0f60*/  UMOV UR26, 0x6dc9c883 ;  /* 0x6dc9c883001a7882 */ /* 0x000fe20000000000 */
[----:B------:R-:W-:Y:S01]  /*0f70*/  UMOV UR27, 0x3fe45f30 ;  /* 0x3fe45f30001b7882 */ /* 0x000fe20000000000 */
[C---:B------:R-:W-:Y:S02]  /*0f80*/  DSETP.GE.AND P0, PT, R38.reuse, 2.14748364800000000000e+09, PT ;  /* 0x41e000002600742a */ /* 0x040fe40003f06000 */
[----:B------:R-:W-:Y:S01]  /*0f90*/  DMUL R16, R38, UR26 ;  /* 0x0000001a26107c28 */ /* 0x000fe20008000000 */
[----:B------:R-:W-:Y:S01]  /*0fa0*/  UMOV UR26, 0x54442d18 ;  /* 0x54442d18001a7882 */ /* 0x000fe20000000000 */
[----:B------:R-:W-:-:S04]  /*0fb0*/  UMOV UR27, 0x3ff921fb ;  /* 0x3ff921fb001b7882 */ /* 0x000fc80000000000 */
[----:B------:R-:W0:Y:S08]  /*0fc0*/  F2I.F64 R5, R16 ;  /* 0x0000001000057311 */ /* 0x000e300000301100 */
[----:B0-----:R-:W0:Y:S02]  /*0fd0*/  I2F.F64 R44, R5 ;  /* 0x00000005002c7312 */ /* 0x001e240000201c00 */
[----:B0-----:R-:W-:Y:S01]  /*0fe0*/  DFMA R18, R44, -UR26, R38 ;  /* 0x8000001a2c127c2b */ /* 0x001fe20008000026 */
[----:B------:R-:W-:Y:S01]  /*0ff0*/  UMOV UR26, 0x33145c00 ;  /* 0x33145c00001a7882 */ /* 0x000fe20000000000 */
[----:B------:R-:W-:-:S06]  /*1000*/  UMOV UR27, 0x3c91a626 ;  /* 0x3c91a626001b7882 */ /* 0x000fcc0000000000 */
[----:B------:R-:W-:Y:S01]  /*1010*/  DFMA R18, R44, -UR26, R18 ;  /* 0x8000001a2c127c2b */ /* 0x000fe20008000012 */
[----:B------:R-:W-:Y:S01]  /*1020*/  UMOV UR26, 0x252049c0 ;  /* 0x252049c0001a7882 */ /* 0x000fe20000000000 */
[----:B------:R-:W-:-:S06]  /*1030*/  UMOV UR27, 0x397b839a ;  /* 0x397b839a001b7882 */ /* 0x000fcc0000000000 */
[----:B------:R-:W-:Y:S01]  /*1040*/  DFMA R44, R44, -UR26, R18 ;  /* 0x8000001a2c2c7c2b */ /* 0x000fe20008000012 */
[----:B------:R-:W-:Y:S10]  /*1050*/  @!P0 BRA `(.L_x_34) ;  /* 0x0000000000148947 */ /* 0x000ff40003800000 */
[----:B------:R-:W-:Y:S01]  /*1060*/  IMAD.MOV.U32 R44, RZ, RZ, R38 ;  /* 0x000000ffff2c7224 */ /* 0x000fe200078e0026 */
[----:B------:R-:W-:Y:S01]  /*1070*/  MOV R16, 0x10a0 ;  /* 0x000010a000107802 */ /* 0x000fe20000000f00 */
[----:B------:R-:W-:-:S07]  /*1080*/  IMAD.MOV.U32 R17, RZ, RZ, R39 ;  /* 0x000000ffff117224 */ /* 0x000fce00078e0027 */
[----:B------:R-:W-:Y:S05]  /*1090*/  CALL.REL.NOINC `($lpc_batch_f32$__internal_trig_reduction_slowpathd) ;  /* 0x0000003c00dc7944 */ /* 0x000fea0003c00000 */
[----:B------:R-:W-:-:S07]  /*10a0*/  IMAD.MOV.U32 R5, RZ, RZ, R20 ;  /* 0x000000ffff057224 */ /* 0x000fce00078e0014 */
.L_x_34:
[----:B------:R-:W-:Y:S05]  /*10b0*/  BSYNC.RECONVERGENT B1 ;  /* 0x0000000000017941 */ /* 0x000fea0003800200 */
.L_x_33:
[----:B------:R-:W0:Y:S01]  /*10c0*/  LDCU.64 UR26, c[0x4][0x10] ;  /* 0x01000200ff1a77ac */ /* 0x000e220008000a00 */
[----:B------:R-:W-:-:S05]  /*10d0*/  IMAD.SHL.U32 R16, R5, 0x40, RZ ;  /* 0x0000004005107824 */ /* 0x000fca00078e00ff */
[----:B------:R-:W-:-:S04]  /*10e0*/  LOP3.LUT R16, R16, 0x40, RZ, 0xc0, !PT ;  /* 0x0000004010107812 */ /* 0x000fc800078ec0ff */
[----:B0-----:R-:W-:-:S05]  /*10f0*/  IADD3 R40, P0, PT, R16, UR26, RZ ;  /* 0x0000001a10287c10 */ /* 0x001fca000ff1e0ff */
[----:B------:R-:W-:-:S05]  /*1100*/  IMAD.X R41, RZ, RZ, UR27, P0 ;  /* 0x0000001bff297e24 */ /* 0x000fca00080e06ff */
[----:B------:R-:W2:Y:S04]  /*1110*/  LDG.E.128.CONSTANT R16, desc[UR20][R40.64] ;  /* 0x0000001428107981 */ /* 0x000ea8000c1e9d00 */
[----:B------:R-:W3:Y:S04]  /*1120*/  LDG.E.128.CONSTANT R20, desc[UR20][R40.64+0x10] ;  /* 0x0000101428147981 */ /* 0x000ee8000c1e9d00 */
[----:B------:R-:W4:Y:S01]  /*1130*/  LDG.E.128.CONSTANT R24, desc[UR20][R40.64+0x20] ;  /* 0x0000201428187981 */ /* 0x000f22000c1e9d00 */
[----:B------:R-:W-:Y:S01]  /*1140*/  LOP3.LUT R34, R5, 0x1, RZ, 0xc0, !PT ;  /* 0x0000000105227812 */ /* 0x000fe200078ec0ff */
[----:B------:R-:W-:Y:S01]  /*1150*/  IMAD.MOV.U32 R42, RZ, RZ, 0x20fd8164 ;  /* 0x20fd8164ff2a7424 */ /* 0x000fe200078e00ff */
[----:B------:R-:W-:Y:S01]  /*1160*/  DMUL R36, R44, R44 ;  /* 0x0000002c2c247228 */ /* 0x000fe20000000000 */
[----:B------:R-:W-:Y:S01]  /*1170*/  BSSY.RECONVERGENT B1, `(.L_x_35) ;  /* 0x000002f000017945 */ /* 0x000fe20003800200 */
[----:B------:R-:W-:-:S02]  /*1180*/  ISETP.NE.U32.AND P0, PT, R34, 0x1, PT ;  /* 0x000000012200780c */ /* 0x000fc40003f05070 */
[----:B------:R-:W-:Y:S02]  /*1190*/  MOV R34, 0x3da8ff83 ;  /* 0x3da8ff8300227802 */ /* 0x000fe40000000f00 */
[----:B------:R-:W-:Y:S02]  /*11a0*/  FSEL R42, R42, -8.06006814911005101289e+34, !P0 ;  /* 0xf9785eba2a2a7808 */ /* 0x000fe40004000000 */
[----:B------:R-:W-:-:S06]  /*11b0*/  FSEL R43, -R34, 0.11223486810922622681, !P0 ;  /* 0x3de5db65222b7808 */ /* 0x000fcc0004000100 */
[----:B--2---:R-:W-:-:S08]  /*11c0*/  DFMA R16, R36, R42, R16 ;  /* 0x0000002a2410722b */ /* 0x004fd00000000010 */
[----:B------:R-:W-:-:S08]  /*11d0*/  DFMA R16, R36, R16, R18 ;  /* 0x000000102410722b */ /* 0x000fd00000000012 */
[----:B---3--:R-:W-:-:S08]  /*11e0*/  DFMA R16, R36, R16, R20 ;  /* 0x000000102410722b */ /* 0x008fd00000000014 */
[----:B------:R-:W-:-:S08]  /*11f0*/  DFMA R16, R36, R16, R22 ;  /* 0x000000102410722b */ /* 0x000fd00000000016 */
[----:B----4-:R-:W-:-:S08]  /*1200*/  DFMA R16, R36, R16, R24 ;  /* 0x000000102410722b */ /* 0x010fd00000000018 */
[----:B------:R-:W-:-:S08]  /*1210*/  DFMA R16, R36, R16, R26 ;  /* 0x000000102410722b */ /* 0x000fd0000000001a */
[----:B------:R-:W-:Y:S02]  /*1220*/  DFMA R18, R16, R44, R44 ;  /* 0x0000002c1012722b */ /* 0x000fe4000000002c */
[----:B------:R-:W-:Y:S01]  /*1230*/  DFMA R16, R36, R16, 1 ;  /* 0x3ff000002410742b */ /* 0x000fe20000000010 */
[----:B------:R-:W-:Y:S02]  /*1240*/  IMAD.MOV.U32 R44, RZ, RZ, R30 ;  /* 0x000000ffff2c7224 */ /* 0x000fe400078e001e */
[----:B------:R-:W-:-:S07]  /*1250*/  IMAD.MOV.U32 R45, RZ, RZ, R31 ;  /* 0x000000ffff2d7224 */ /* 0x000fce00078e001f */
[----:B------:R-:W-:Y:S02]  /*1260*/  FSEL R18, R16, R18, !P0 ;  /* 0x0000001210127208 */ /* 0x000fe40004000000 */
[----:B------:R-:W-:Y:S02]  /*1270*/  FSEL R19, R17, R19, !P0 ;  /* 0x0000001311137208 */ /* 0x000fe40004000000 */
[----:B------:R-:W-:Y:S01]  /*1280*/  LOP3.LUT P0, RZ, R5, 0x2, RZ, 0xc0, !PT ;  /* 0x0000000205ff7812 */ /* 0x000fe2000780c0ff */
[----:B------:R-:W-:-:S03]  /*1290*/  IMAD.MOV.U32 R5, RZ, RZ, 0x1 ;  /* 0x00000001ff057424 */ /* 0x000fc600078e00ff */
[----:B------:R-:W-:-:S10]  /*12a0*/  DADD R16, RZ, -R18 ;  /* 0x00000000ff107229 */ /* 0x000fd40000000812 */
[----:B------:R-:W-:Y:S02]  /*12b0*/  FSEL R36, R18, R16, !P0 ;  /* 0x0000001012247208 */ /* 0x000fe40004000000 */
[----:B------:R-:W-:Y:S01]  /*12c0*/  FSEL R37, R19, R17, !P0 ;  /* 0x0000001113257208 */ /* 0x000fe20004000000 */
[----:B------:R-:W-:Y:S06]  /*12d0*/  @!P2 BRA `(.L_x_36) ;  /* 0x000000000060a947 */ /* 0x000fec0003800000 */
[----:B------:R-:W-:Y:S01]  /*12e0*/  UMOV UR26, 0x6dc9c883 ;  /* 0x6dc9c883001a7882 */ /* 0x000fe20000000000 */
[----:B------:R-:W-:Y:S01]  /*12f0*/  UMOV UR27, 0x3fe45f30 ;  /* 0x3fe45f30001b7882 */ /* 0x000fe20000000000 */
[C---:B------:R-:W-:Y:S01]  /*1300*/  DSETP.GE.AND P0, PT, R38.reuse, 2.14748364800000000000e+09, PT ;  /* 0x41e000002600742a */ /* 0x040fe20003f06000 */
[----:B------:R-:W-:Y:S01]  /*1310*/  BSSY.RECONVERGENT B2, `(.L_x_37) ;  /* 0x0000013000027945 */ /* 0x000fe20003800200 */
        /* <DEDUP_REMOVED lines=18> */
.L_x_38:
[----:B------:R-:W-:Y:S05]  /*1440*/  BSYNC.RECONVERGENT B2 ;  /* 0x0000000000027941 */ /* 0x000fea0003800200 */
.L_x_37:
[----:B------:R-:W-:-:S07]  /*1450*/  IADD3 R5, PT, PT, R5, 0x1, RZ ;  /* 0x0000000105057810 */ /* 0x000fce0007ffe0ff */
.L_x_36:
[----:B------:R-:W-:Y:S05]  /*1460*/  BSYNC.RECONVERGENT B1 ;  /* 0x0000000000017941 */ /* 0x000fea0003800200 */
.L_x_35:
        /* <DEDUP_REMOVED lines=12> */
[----:B------:R-:W-:Y:S01]  /*1530*/  ISETP.NE.U32.AND P0, PT, R34, 0x1, PT ;  /* 0x000000012200780c */ /* 0x000fe20003f05070 */
[----:B------:R-:W-:Y:S01]  /*1540*/  IMAD.MOV.U32 R34, RZ, RZ, 0x3da8ff83 ;  /* 0x3da8ff83ff227424 */ /* 0x000fe200078e00ff */
[----:B------:R-:W-:-:S02]  /*1550*/  DADD R36, -R36, 1 ;  /* 0x3ff0000024247429 */ /* 0x000fc40000000100 */
[----:B------:R-:W-:Y:S02]  /*1560*/  FSEL R42, R42, -8.06006814911005101289e+34, !P0 ;  /* 0xf9785eba2a2a7808 */ /* 0x000fe40004000000 */
[----:B------:R-:W-:-:S06]  /*1570*/  FSEL R43, -R34, 0.11223486810922622681, !P0 ;  /* 0x3de5db65222b7808 */ /* 0x000fcc0004000100 */
[----:B------:R-:W-:Y:S01]  /*1580*/  FSETP.GEU.AND P1, PT, |R37|, 6.5827683646048100446e-37, PT ;  /* 0x036000002500780b */ /* 0x000fe20003f2e200 */
[----:B--2---:R-:W-:-:S08]  /*1590*/  DFMA R16, R38, R42, R16 ;  /* 0x0000002a2610722b */ /* 0x004fd00000000010 */
[----:B------:R-:W-:-:S08]  /*15a0*/  DFMA R16, R38, R16, R18 ;  /* 0x000000102610722b */ /* 0x000fd00000000012 */
[----:B---3--:R-:W-:-:S08]  /*15b0*/  DFMA R16, R38, R16, R20 ;  /* 0x000000102610722b */ /* 0x008fd00000000014 */
[----:B------:R-:W-:-:S08]  /*15c0*/  DFMA R16, R38, R16, R22 ;  /* 0x000000102610722b */ /* 0x000fd00000000016 */
[----:B----4-:R-:W-:-:S08]  /*15d0*/  DFMA R16, R38, R16, R24 ;  /* 0x000000102610722b */ /* 0x010fd00000000018 */
[----:B------:R-:W-:-:S08]  /*15e0*/  DFMA R16, R38, R16, R26 ;  /* 0x000000102610722b */ /* 0x000fd0000000001a */
[----:B------:R-:W-:Y:S02]  /*15f0*/  DFMA R18, R16, R44, R44 ;  /* 0x0000002c1012722b */ /* 0x000fe4000000002c */
[----:B------:R-:W-:-:S10]  /*1600*/  DFMA R16, R38, R16, 1 ;  /* 0x3ff000002610742b */ /* 0x000fd40000000010 */
[----:B------:R-:W-:Y:S02]  /*1610*/  FSEL R18, R16, R18, !P0 ;  /* 0x0000001210127208 */ /* 0x000fe40004000000 */
[----:B------:R-:W-:Y:S02]  /*1620*/  FSEL R19, R17, R19, !P0 ;  /* 0x0000001311137208 */ /* 0x000fe40004000000 */
[----:B------:R-:W-:-:S04]  /*1630*/  LOP3.LUT P0, RZ, R5, 0x2, RZ, 0xc0, !PT ;  /* 0x0000000205ff7812 */ /* 0x000fc8000780c0ff */
[----:B------:R-:W-:-:S10]  /*1640*/  DADD R16, RZ, -R18 ;  /* 0x00000000ff107229 */ /* 0x000fd40000000812 */
[----:B------:R-:W-:Y:S02]  /*1650*/  FSEL R19, R19, R17, !P0 ;  /* 0x0000001113137208 */ /* 0x000fe40004000000 */
[----:B------:R-:W-:Y:S01]  /*1660*/  FSEL R18, R18, R16, !P0 ;  /* 0x0000001012127208 */ /* 0x000fe20004000000 */
[----:B------:R-:W-:Y:S01]  /*1670*/  IMAD.MOV.U32 R16, RZ, RZ, 0x1 ;  /* 0x00000001ff107424 */ /* 0x000fe200078e00ff */
[----:B------:R-:W0:Y:S05]  /*1680*/  MUFU.RCP64H R17, R19 ;  /* 0x0000001300117308 */ /* 0x000e2a0000001800 */
[----:B0-----:R-:W-:-:S08]  /*1690*/  DFMA R20, -R18, R16, 1 ;  /* 0x3ff000001214742b */ /* 0x001fd00000000110 */
[----:B------:R-:W-:-:S08]  /*16a0*/  DFMA R20, R20, R20, R20 ;  /* 0x000000141414722b */ /* 0x000fd00000000014 */
[----:B------:R-:W-:-:S08]  /*16b0*/  DFMA R20, R16, R20, R16 ;  /* 0x000000141014722b */ /* 0x000fd00000000010 */
[----:B------:R-:W-:-:S08]  /*16c0*/  DFMA R16, -R18, R20, 1 ;  /* 0x3ff000001210742b */ /* 0x000fd00000000114 */
[----:B------:R-:W-:-:S08]  /*16d0*/  DFMA R16, R20, R16, R20 ;  /* 0x000000101410722b */ /* 0x000fd00000000014 */
[----:B------:R-:W-:-:S08]  /*16e0*/  DMUL R20, R36, R16 ;  /* 0x0000001024147228 */ /* 0x000fd00000000000 */
[----:B------:R-:W-:-:S08]  /*16f0*/  DFMA R22, -R18, R20, R36 ;  /* 0x000000141216722b */ /* 0x000fd00000000124 */
[----:B------:R-:W-:-:S10]  /*1700*/  DFMA R16, R16, R22, R20 ;  /* 0x000000161010722b */ /* 0x000fd40000000014 */
[----:B------:R-:W-:-:S05]  /*1710*/  FFMA R5, RZ, R19, R17 ;  /* 0x00000013ff057223 */ /* 0x000fca0000000011 */
[----:B------:R-:W-:-:S13]  /*1720*/  FSETP.GT.AND P0, PT, |R5|, 1.469367938527859385e-39, PT ;  /* 0x001000000500780b */ /* 0x000fda0003f04200 */
[----:B------:R-:W-:Y:S05]  /*1730*/  @P0 BRA P1, `(.L_x_39) ;  /* 0x0000000000180947 */ /* 0x000fea0000800000 */
[----:B------:R-:W-:Y:S01]  /*1740*/  IMAD.MOV.U32 R20, RZ, RZ, R36 ;  /* 0x000000ffff147224 */ /* 0x000fe200078e0024 */
[----:B------:R-:W-:Y:S01]  /*1750*/  MOV R23, R37 ;  /* 0x0000002500177202 */ /* 0x000fe20000000f00 */
[----:B------:R-:W-:Y:S01]  /*1760*/  IMAD.MOV.U32 R16, RZ, RZ, R18 ;  /* 0x000000ffff107224 */ /* 0x000fe200078e0012 */
[----:B------:R-:W-:Y:S01]  /*1770*/  MOV R44, 0x17a0 ;  /* 0x000017a0002c7802 */ /* 0x000fe20000000f00 */
[----:B------:R-:W-:-:S07]  /*1780*/  IMAD.MOV.U32 R17, RZ, RZ, R19 ;  /* 0x000000ffff117224 */ /* 0x000fce00078e0013 */
[----:B------:R-:W-:Y:S05]  /*1790*/  CALL.REL.NOINC `($__internal_1_$__cuda_sm20_div_rn_f64_full) ;  /* 0x0000003000a47944 */ /* 0x000fea0003c00000 */
.L_x_39:
[----:B------:R-:W-:Y:S05]  /*17a0*/  BSYNC.RECONVERGENT B1 ;  /* 0x0000000000017941 */ /* 0x000fea0003800200 */
.L_x_30:
[--C-:B0-----:R-:W-:Y:S01]  /*17b0*/  IMAD.MOV.U32 R5, RZ, RZ, R0.reuse ;  /* 0x000000ffff057224 */ /* 0x101fe200078e0000 */
[----:B------:R-:W-:Y:S01]  /*17c0*/  MOV R37, R15 ;  /* 0x0000000f00257202 */ /* 0x000fe20000000f00 */
[----:B------:R-:W-:Y:S02]  /*17d0*/  IMAD.MOV.U32 R38, RZ, RZ, R0 ;  /* 0x000000ffff267224 */ /* 0x000fe400078e0000 */
[----:B------:R-:W-:Y:S02]  /*17e0*/  IMAD.U32 R39, RZ, RZ, UR22 ;  /* 0x00000016ff277e24 */ /* 0x000fe4000f8e00ff */
[----:B------:R-:W-:-:S07]  /*17f0*/  IMAD.MOV.U32 R36, RZ, RZ, R14 ;  /* 0x000000ffff247224 */ /* 0x000fce00078e000e */
.L_x_53:
[----:B------:R-:W-:Y:S01]  /*1800*/  IMAD.MOV.U32 R40, RZ, RZ, R2 ;  /* 0x000000ffff287224 */ /* 0x000fe200078e0002 */
[----:B------:R-:W-:Y:S06]  /*1810*/  BRA.U !UP0, `(.L_x_40) ;  /* 0x00000001084c7547 */ /* 0x000fec000b800000 */
[----:B------:R-:W0:Y:S02]  /*1820*/  LDC.64 R18, c[0x0][0x3d8] ;  /* 0x0000f600ff127b82 */ /* 0x000e240000000a00 */
[----:B0-----:R-:W-:-:S06]  /*1830*/  IMAD.WIDE R18, R39, 0x4, R18 ;  /* 0x0000000427127825 */ /* 0x001fcc00078e0212 */
[----:B------:R-:W2:Y:S02]  /*1840*/  LDG.E.CONSTANT R18, desc[UR20][R18.64] ;  /* 0x0000001412127981 */ /* 0x000ea4000c1e9900 */
[----:B--2---:R-:W0:Y:S02]  /*1850*/  F2F.F64.F32 R20, R18 ;  /* 0x0000001200147310 */ /* 0x004e240000201800 */
[----:B0-----:R-:W-:-:S14]  /*1860*/  DSETP.NE.AND P0, PT, |R20|, +INF , PT ;  /* 0x7ff000001400742a */ /* 0x001fdc0003f05200 */
[----:B------:R-:W-:Y:S05]  /*1870*/  @!P0 BRA `(.L_x_40) ;  /* 0x0000000000348947 */ /* 0x000fea0003800000 */
[----:B------:R-:W0:Y:S01]  /*1880*/  F2F.F64.F32 R18, R4 ;  /* 0x0000000400127310 */ /* 0x000e220000201800 */
[----:B------:R-:W-:Y:S01]  /*1890*/  ISETP.LT.AND P0, PT, RZ, UR23, PT ;  /* 0x00000017ff007c0c */ /* 0x000fe2000bf01270 */
[----:B0-----:R-:W-:-:S10]  /*18a0*/  DMUL R18, R20, R18 ;  /* 0x0000001214127228 */ /* 0x001fd40000000000 */
[----:B------:R-:W0:Y:S02]  /*18b0*/  FRND.F64 R18, R18 ;  /* 0x0000001200127313 */ /* 0x000e240000301800 */
[----:B0-----:R-:W-:-:S06]  /*18c0*/  DSETP.GEU.AND P1, PT, R18, 3, PT ;  /* 0x400800001200742a */ /* 0x001fcc0003f2e000 */
[----:B------:R-:W-:Y:S02]  /*18d0*/  FSEL R40, R18, RZ, P1 ;  /* 0x000000ff12287208 */ /* 0x000fe40000800000 */
[----:B------:R-:W-:-:S03]  /*18e0*/  FSEL R41, R19, 2.125, P1 ;  /* 0x4008000013297808 */ /* 0x000fc60000800000 */
[----:B------:R-:W-:Y:S02]  /*18f0*/  IMAD.MOV.U32 R18, RZ, RZ, R40 ;  /* 0x000000ffff127224 */ /* 0x000fe400078e0028 */
[----:B------:R-:W-:-:S06]  /*1900*/  IMAD.MOV.U32 R19, RZ, RZ, R41 ;  /* 0x000000ffff137224 */ /* 0x000fcc00078e0029 */
[----:B------:R-:W-:-:S06]  /*1910*/  DSETP.GT.AND P1, PT, R18, R32, PT ;  /* 0x000000201200722a */ /* 0x000fcc0003f24000 */
[----:B------:R-:W-:Y:S02]  /*1920*/  @P0 FSEL R40, R32, R40, P1 ;  /* 0x0000002820280208 */ /* 0x000fe40000800000 */
[----:B------:R-:W-:-:S04]  /*1930*/  @P0 FSEL R41, R33, R41, P1 ;  /* 0x0000002921290208 */ /* 0x000fc80000800000 */
[----:B------:R0:W1:Y:S03]  /*1940*/  F2I.F64.TRUNC R40, R40 ;  /* 0x0000002800287311 */ /* 0x000066000030d100 */
.L_x_40:
[----:B-1----:R-:W-:Y:S01]  /*1950*/  ISETP.NE.AND P0, PT, R40, R35, PT ;  /* 0x000000232800720c */ /* 0x002fe20003f05270 */
[----:B------:R-:W-:-:S12]  /*1960*/  BSSY.RECONVERGENT B1, `(.L_x_41) ;  /* 0x00000a7000017945 */ /* 0x000fd80003800200 */
[----:B------:R-:W-:Y:S05]  /*1970*/  @!P0 BRA `(.L_x_42) ;  /* 0x0000000800948947 */ /* 0x000fea0003800000 */
[----:B------:R-:W-:Y:S01]  /*1980*/  VIMNMX R16, PT, PT, R40, 0x1, !PT ;  /* 0x0000000128107848 */ /* 0x000fe20007fe0100 */
[----:B------:R-:W-:Y:S01]  /*1990*/  IMAD.MOV.U32 R18, RZ, RZ, 0x1 ;  /* 0x00000001ff127424 */ /* 0x000fe200078e00ff */
[----:B------:R-:W-:Y:S01]  /*19a0*/  UMOV UR26, 0x54442d18 ;  /* 0x54442d18001a7882 */ /* 0x000fe20000000000 */
[----:B------:R-:W-:Y:S01]  /*19b0*/  UMOV UR27, 0x401921fb ;  /* 0x401921fb001b7882 */ /* 0x000fe20000000000 */
[----:B------:R-:W-:Y:S02]  /*19c0*/  BSSY.RECONVERGENT B2, `(.L_x_43) ;  /* 0x0000014000027945 */ /* 0x000fe40003800200 */
[----:B------:R-:W1:Y:S08]  /*19d0*/  I2F.F64.U32 R16, R16 ;  /* 0x0000001000107312 */ /* 0x000e700000201800 */
[----:B-1----:R-:W1:Y:S02]  /*19e0*/  MUFU.RCP64H R19, R17 ;  /* 0x0000001100137308 */ /* 0x002e640000001800 */
[----:B-1----:R-:W-:-:S08]  /*19f0*/  DFMA R20, -R16, R18, 1 ;  /* 0x3ff000001014742b */ /* 0x002fd00000000112 */
        /* <DEDUP_REMOVED lines=10> */
[----:B------:R-:W-:Y:S01]  /*1aa0*/  IMAD.MOV.U32 R20, RZ, RZ, 0x54442d18 ;  /* 0x54442d18ff147424 */ /* 0x000fe200078e00ff */
[----:B------:R-:W-:Y:S01]  /*1ab0*/  MOV R44, 0x1ae0 ;  /* 0x00001ae0002c7802 */ /* 0x000fe20000000f00 */
[----:B------:R-:W-:-:S07]  /*1ac0*/  IMAD.MOV.U32 R23, RZ, RZ, 0x401921fb ;  /* 0x401921fbff177424 */ /* 0x000fce00078e00ff */
[----:B0-----:R-:W-:Y:S05]  /*1ad0*/  CALL.REL.NOINC `($__internal_1_$__cuda_sm20_div_rn_f64_full) ;  /* 0x0000002c00d47944 */ /* 0x001fea0003c00000 */
[----:B------:R-:W-:Y:S01]  /*1ae0*/  MOV R34, R16 ;  /* 0x0000001000227202 */ /* 0x000fe20000000f00 */
[----:B------:R-:W-:-:S07]  /*1af0*/  IMAD.MOV.U32 R35, RZ, RZ, R17 ;  /* 0x000000ffff237224 */ /* 0x000fce00078e0011 */
.L_x_44:
[----:B------:R-:W-:Y:S05]  /*1b00*/  BSYNC.RECONVERGENT B2 ;  /* 0x0000000000027941 */ /* 0x000fea0003800200 */
.L_x_43:
[----:B------:R-:W-:Y:S01]  /*1b10*/  DSETP.NEU.AND P2, PT, R34, +INF , PT ;  /* 0x7ff000002200742a */ /* 0x000fe20003f4d000 */
[----:B------:R-:W-:Y:S01]  /*1b20*/  BSSY.RECONVERGENT B2, `(.L_x_45) ;  /* 0x000001c000027945 */ /* 0x000fe20003800200 */
[----:B0-----:R-:W-:Y:S02]  /*1b30*/  IMAD.MOV.U32 R41, RZ, RZ, RZ ;  /* 0x000000ffff297224 */ /* 0x001fe400078e00ff */
[----:B------:R-:W-:Y:S02]  /*1b40*/  IMAD.MOV.U32 R46, RZ, RZ, R30 ;  /* 0x000000ffff2e7224 */ /* 0x000fe400078e001e */
[----:B------:R-:W-:-:S08]  /*1b50*/  IMAD.MOV.U32 R47, RZ, RZ, R31 ;  /* 0x000000ffff2f7224 */ /* 0x000fd000078e001f */
        /* <DEDUP_REMOVED lines=21> */
[----:B------:R-:W-:Y:S01]  /*1cb0*/  MOV R41, R20 ;  /* 0x0000001400297202 */ /* 0x000fe20000000f00 */
[----:B------:R-:W-:Y:S02]  /*1cc0*/  IMAD.MOV.U32 R46, RZ, RZ, R44 ;  /* 0x000000ffff2e7224 */ /* 0x000fe400078e002c */
[----:B------:R-:W-:-:S07]  /*1cd0*/  IMAD.MOV.U32 R47, RZ, RZ, R45 ;  /* 0x000000ffff2f7224 */ /* 0x000fce00078e002d */
.L_x_46:
[----:B------:R-:W-:Y:S05]  /*1ce0*/  BSYNC.RECONVERGENT B2 ;  /* 0x0000000000027941 */ /* 0x000fea0003800200 */
.L_x_45:
[----:B------:R-:W-:-:S05]  /*1cf0*/  IMAD.SHL.U32 R16, R41, 0x40, RZ ;  /* 0x0000004029107824 */ /* 0x000fca00078e00ff */
[----:B------:R-:W-:-:S04]  /*1d00*/  LOP3.LUT R16, R16, 0x40, RZ, 0xc0, !PT ;  /* 0x0000004010107812 */ /* 0x000fc800078ec0ff */
[----:B------:R-:W-:-:S05]  /*1d10*/  IADD3 R48, P0, PT, R16, UR16, RZ ;  /* 0x0000001010307c10 */ /* 0x000fca000ff1e0ff */
[----:B------:R-:W-:-:S05]  /*1d20*/  IMAD.X R49, RZ, RZ, UR17, P0 ;  /* 0x00000011ff317e24 */ /* 0x000fca00080e06ff */
[----:B------:R-:W2:Y:S04]  /*1d30*/  LDG.E.128.CONSTANT R16, desc[UR20][R48.64] ;  /* 0x0000001430107981 */ /* 0x000ea8000c1e9d00 */
[----:B------:R-:W3:Y:S04]  /*1d40*/  LDG.E.128.CONSTANT R20, desc[UR20][R48.64+0x10] ;  /* 0x0000101430147981 */ /* 0x000ee8000c1e9d00 */
[----:B------:R-:W4:Y:S01]  /*1d50*/  LDG.E.128.CONSTANT R24, desc[UR20][R48.64+0x20] ;  /* 0x0000201430187981 */ /* 0x000f22000c1e9d00 */
[----:B------:R-:W-:Y:S01]  /*1d60*/  LOP3.LUT R42, R41, 0x1, RZ, 0xc0, !PT ;  /* 0x00000001292a7812 */ /* 0x000fe200078ec0ff */
[----:B------:R-:W-:Y:S01]  /*1d70*/  IMAD.MOV.U32 R44, RZ, RZ, 0x20fd8164 ;  /* 0x20fd8164ff2c7424 */ /* 0x000fe200078e00ff */
[----:B------:R-:W-:Y:S01]  /*1d80*/  BSSY.RECONVERGENT B2, `(.L_x_47) ;  /* 0x0000030000027945 */ /* 0x000fe20003800200 */
[----:B------:R-:W-:Y:S01]  /*1d90*/  IMAD.MOV.U32 R45, RZ, RZ, 0x3da8ff83 ;  /* 0x3da8ff83ff2d7424 */ /* 0x000fe200078e00ff */
[----:B------:R-:W-:Y:S01]  /*1da0*/  ISETP.NE.U32.AND P0, PT, R42, 0x1, PT ;  /* 0x000000012a00780c */ /* 0x000fe20003f05070 */
[----:B------:R-:W-:-:S03]  /*1db0*/  DMUL R42, R46, R46 ;  /* 0x0000002e2e2a7228 */ /* 0x000fc60000000000 */
[----:B------:R-:W-:Y:S02]  /*1dc0*/  FSEL R44, R44, -8.06006814911005101289e+34, !P0 ;  /* 0xf9785eba2c2c7808 */ /* 0x000fe40004000000 */
[----:B------:R-:W-:-:S06]  /*1dd0*/  FSEL R45, -R45, 0.11223486810922622681, !P0 ;  /* 0x3de5db652d2d7808 */ /* 0x000fcc0004000100 */
[----:B--2---:R-:W-:Y:S01]  /*1de0*/  DFMA R16, R42, R44, R16 ;  /* 0x0000002c2a10722b */ /* 0x004fe20000000010 */
[----:B------:R-:W-:Y:S02]  /*1df0*/  IMAD.MOV.U32 R44, RZ, RZ, R30 ;  /* 0x000000ffff2c7224 */ /* 0x000fe400078e001e */
[----:B------:R-:W-:-:S05]  /*1e00*/  IMAD.MOV.U32 R45, RZ, RZ, R31 ;  /* 0x000000ffff2d7224 */ /* 0x000fca00078e001f */
        /* <DEDUP_REMOVED lines=9> */
[----:B------:R-:W-:Y:S02]  /*1ea0*/  LOP3.LUT P0, RZ, R41, 0x2, RZ, 0xc0, !PT ;  /* 0x0000000229ff7812 */ /* 0x000fe4000780c0ff */
[----:B------:R-:W-:Y:S02]  /*1eb0*/  MOV R41, 0x1 ;  /* 0x0000000100297802 */ /* 0x000fe40000000f00 */
        /* <DEDUP_REMOVED lines=10> */
[----:B------:R-:W-:-:S08]  /*1f60*/  UMOV UR27, 0x3ff921fb ;  /* 0x3ff921fb001b7882 */ /* 0x000fd00000000000 */
        /* <DEDUP_REMOVED lines=15> */
.L_x_50:
[----:B------:R-:W-:Y:S05]  /*2060*/  BSYNC.RECONVERGENT B3 ;  /* 0x0000000000037941 */ /* 0x000fea0003800200 */
.L_x_49:
[----:B------:R-:W-:-:S07]  /*2070*/  VIADD R41, R16, 0x1 ;  /* 0x0000000110297836 */ /* 0x000fce0000000000 */
.L_x_48:
[----:B------:R-:W-:Y:S05]  /*2080*/  BSYNC.RECONVERGENT B2 ;  /* 0x0000000000027941 */ /* 0x000fea0003800200 */
.L_x_47:
[----:B------:R-:W-:-:S04]  /*2090*/  SHF.L.U32 R16, R41, 0x6, RZ ;  /* 0x0000000629107819 */ /* 0x000fc800000006ff */
        /* <DEDUP_REMOVED lines=13> */
[----:B------:R-:W-:Y:S02]  /*2170*/  FSEL R35, -R35, 0.11223486810922622681, !P0 ;  /* 0x3de5db6523237808 */ /* 0x000fe40004000100 */
[----:B------:R-:W-:-:S06]  /*2180*/  FSEL R34, R34, -8.06006814911005101289e+34, !P0 ;  /* 0xf9785eba22227808 */ /* 0x000fcc0004000000 */
        /* <DEDUP_REMOVED lines=34> */
.L_x_52:
[----:B------:R-:W-:Y:S05]  /*23b0*/  BSYNC.RECONVERGENT B2 ;  /* 0x0000000000027941 */ /* 0x000fea0003800200 */
.L_x_51:
[----:B------:R-:W-:-:S07]  /*23c0*/  IMAD.MOV.U32 R35, RZ, RZ, R40 ;  /* 0x000000ffff237224 */ /* 0x000fce00078e0028 */
.L_x_42:
[----:B------:R-:W-:Y:S05]  /*23d0*/  BSYNC.RECONVERGENT B1 ;  /* 0x0000000000017941 */ /* 0x000fea0003800200 */
.L_x_41:
[----:B------:R-:W-:Y:S01]  /*23e0*/  ISETP.NE.U32.AND P0, PT, RZ, UR18, PT ;  /* 0x00000012ff007c0c */ /* 0x000fe2000bf05070 */
[----:B------:R-:W1:Y:S03]  /*23f0*/  LDC.64 R22, c[0x0][0x388] ;  /* 0x0000e200ff167b82 */ /* 0x000e660000000a00 */
[----:B------:R-:W-:-:S05]  /*2400*/  ISETP.NE.AND.EX P0, PT, RZ, UR19, PT, P0 ;  /* 0x00000013ff007c0c */ /* 0x000fca000bf05300 */
[----:B------:R-:W2:Y:S08]  /*2410*/  LDC.64 R44, c[0x0][0x380] ;  /* 0x0000e000ff2c7b82 */ /* 0x000eb00000000a00 */
[----:B------:R-:W3:Y:S01]  /*2420*/  @!P0 LDC.64 R26, c[0x0][0x390] ;  /* 0x0000e400ff1a8b82 */ /* 0x000ee20000000a00 */
[----:B-1----:R-:W-:-:S07]  /*2430*/  @!P0 IMAD.WIDE R22, R39, 0x4, R22 ;  /* 0x0000000427168825 */ /* 0x002fce00078e0216 */
[----:B------:R-:W1:Y:S01]  /*2440*/  @P0 LDC.64 R20, c[0x0][0x3a8] ;  /* 0x0000ea00ff140b82 */ /* 0x000e620000000a00 */
[----:B------:R-:W4:Y:S01]  /*2450*/  @!P0 LDG.E.CONSTANT R49, desc[UR20][R22.64+-0x4] ;  /* 0xfffffc1416318981 */ /* 0x000f22000c1e9900 */
[----:B--2---:R-:W-:-:S06]  /*2460*/  @!P0 IMAD.WIDE R44, R39, 0x4, R44 ;  /* 0x00000004272c8825 */ /* 0x004fcc00078e022c */
[----:B------:R-:W0:Y:S01]  /*2470*/  LDC.64 R18, c[0x0][0x398] ;  /* 0x0000e600ff127b82 */ /* 0x000e220000000a00 */
[----:B------:R-:W2:Y:S04]  /*2480*/  @!P0 LDG.E.CONSTANT R25, desc[UR20][R22.64] ;  /* 0x0000001416198981 */ /* 0x000ea8000c1e9900 */
[----:B------:R-:W5:Y:S01]  /*2490*/  @!P0 LDG.E.CONSTANT R46, desc[UR20][R44.64+-0x4] ;  /* 0xfffffc142c2e8981 */ /* 0x000f62000c1e9900 */
[----:B---3--:R-:W-:-:S03]  /*24a0*/  @!P0 IMAD.WIDE R26, R39, 0x4, R26 ;  /* 0x00000004271a8825 */ /* 0x008fc600078e021a */
[----:B------:R-:W2:Y:S04]  /*24b0*/  @!P0 LDG.E.CONSTANT R24, desc[UR20][R44.64] ;  /* 0x000000142c188981 */ /* 0x000ea8000c1e9900 */
[----:B------:R-:W3:Y:S01]  /*24c0*/  @!P0 LDG.E.CONSTANT R48, desc[UR20][R26.64] ;  /* 0x000000141a308981 */ /* 0x000ee2000c1e9900 */
[----:B-1----:R-:W-:-:S05]  /*24d0*/  @P0 IMAD.WIDE R42, R39, 0x4, R20 ;  /* 0x00000004272a0825 */ /* 0x002fca00078e0214 */
[----:B------:R-:W2:Y:S01]  /*24e0*/  @P0 LDG.E.CONSTANT R34, desc[UR20][R42.64] ;  /* 0x000000142a220981 */ /* 0x000ea2000c1e9900 */
[----:B0-----:R-:W-:Y:S02]  /*24f0*/  IMAD.WIDE R40, R39, 0x4, R18 ;  /* 0x0000000427287825 */ /* 0x001fe400078e0212 */
[----:B------:R0:W-:Y:S03]  /*2500*/  F2F.F64.F32 R18, R38 ;  /* 0x0000002600127310 */ /* 0x0001e60000201800 */
[----:B0-----:R0:W2:Y:S05]  /*2510*/  LDG.E.CONSTANT R38, desc[UR20][R40.64] ;  /* 0x0000001428267981 */ /* 0x0010aa000c1e9900 */
[----:B----4-:R-:W-:Y:S08]  /*2520*/  @!P0 F2F.F64.F32 R20, R49 ;  /* 0x0000003100148310 */ /* 0x010ff00000201800 */
[----:B-----5:R-:W-:Y:S08]  /*2530*/  @!P0 F2F.F64.F32 R46, R46 ;  /* 0x0000002e002e8310 */ /* 0x020ff00000201800 */
[----:B---3--:R-:W1:Y:S01]  /*2540*/  @!P0 F2F.F64.F32 R26, R48 ;  /* 0x00000030001a8310 */ /* 0x008e620000201800 */
[----:B--2---:R-:W-:Y:S01]  /*2550*/  @!P0 FADD R24, R24, -R25 ;  /* 0x8000001918188221 */ /* 0x004fe20000000000 */
[----:B-1----:R-:W-:-:S02]  /*2560*/  @!P0 DADD R20, R26, -R20 ;  /* 0x000000001a148229 */ /* 0x002fc40000000814 */
[----:B------:R-:W-:-:S04]  /*2570*/  @!P0 DADD R26, R26, -R46 ;  /* 0x000000001a1a8229 */ /* 0x000fc8000000082e */
[----:B------:R-:W1:Y:S04]  /*2580*/  @!P0 F2F.F64.F32 R24, R24 ;  /* 0x0000001800188310 */ /* 0x000e680000201800 */
[----:B------:R-:W-:Y:S01]  /*2590*/  @!P0 DSETP.MAX.AND P1, P2, |R20|, |R26|, PT ;  /* 0x4000001a1400822a */ /* 0x000fe20003a2f200 */
[----:B0-----:R-:W-:Y:S02]  /*25a0*/  @!P0 IMAD.MOV.U32 R40, RZ, RZ, R21 ;  /* 0x000000ffff288224 */ /* 0x001fe400078e0015 */
[----:B------:R-:W-:-:S05]  /*25b0*/  @!P0 IMAD.MOV.U32 R41, RZ, RZ, R27 ;  /* 0x000000ffff298224 */ /* 0x000fca00078e001b */
[----:B------:R-:W-:Y:S02]  /*25c0*/  @!P0 FSEL R40, |R40|, |R41|, P1 ;  /* 0x4000002928288208 */ /* 0x000fe40000800200 */
[----:B------:R-:W-:Y:S02]  /*25d0*/  @!P0 LOP3.LUT R41, R41, 0x80000, RZ, 0xfc, !PT ;  /* 0x0008000029298812 */ /* 0x000fe400078efcff */
[----:B------:R-:W-:Y:S02]  /*25e0*/  @!P0 SEL R26, R20, R26, P1 ;  /* 0x0000001a141a8207 */ /* 0x000fe40000800000 */
[----:B------:R-:W-:Y:S01]  /*25f0*/  @!P0 SEL R27, R41, R40, P2 ;  /* 0x00000028291b8207 */ /* 0x000fe20001000000 */
[----:B------:R-:W-:Y:S01]  /*2600*/  @P0 F2F.F64.F32 R20, R34 ;  /* 0x0000002200140310 */ /* 0x000fe20000201800 */
[----:B-1----:R-:W-:-:S03]  /*2610*/  @!P0 IMAD.MOV.U32 R42, RZ, RZ, R25 ;  /* 0x000000ffff2a8224 */ /* 0x002fc600078e0019 */
[----:B------:R-:W-:Y:S01]  /*2620*/  @!P0 IMAD.MOV.U32 R43, RZ, RZ, R27 ;  /* 0x000000ffff2b8224 */ /* 0x000fe200078e001b */
[----:B------:R-:W-:-:S03]  /*2630*/  @!P0 DSETP.MAX.AND P1, P2, R24, R26, PT ;  /* 0x0000001a1800822a */ /* 0x000fc60003a2f000 */
[----:B------:R-:W0:Y:S03]  /*2640*/  F2F.F64.F32 R22, R38 ;  /* 0x0000002600167310 */ /* 0x000e260000201800 */
[----:B------:R-:W-:Y:S02]  /*2650*/  @!P0 FSEL R42, R42, R43, P1 ;  /* 0x0000002b2a2a8208 */ /* 0x000fe40000800000 */
[----:B------:R-:W-:Y:S01]  /*2660*/  @!P0 LOP3.LUT R43, R43, 0x80000, RZ, 0xfc, !PT ;  /* 0x000800002b2b8812 */ /* 0x000fe200078efcff */
[----:B------:R-:W-:Y:S01]  /*2670*/  DADD R40, -R16, 1 ;  /* 0x3ff0000010287429 */ /* 0x000fe20000000100 */
[----:B------:R-:W-:Y:S02]  /*2680*/  @!P0 SEL R20, R24, R26, P1 ;  /* 0x0000001a18148207 */ /* 0x000fe40000800000 */
[----:B------:R-:W-:-:S05]  /*2690*/  @!P0 SEL R21, R43, R42, P2 ;  /* 0x0000002a2b158207 */ /* 0x000fca0001000000 */
[----:B------:R-:W-:Y:S02]  /*26a0*/  DMUL R40, R40, 0.5 ;  /* 0x3fe0000028287828 */ /* 0x000fe40000000000 */
[----:B0-----:R-:W-:Y:S02]  /*26b0*/  DADD R22, R18, R22 ;  /* 0x0000000012167229 */ /* 0x001fe40000000016 */
[----:B------:R-:W-:Y:S01]  /*26c0*/  DADD R24, R20, R36 ;  /* 0x0000000014187229 */ /* 0x000fe20000000024 */
[----:B------:R-:W0:Y:S05]  /*26d0*/  F2F.F64.F32 R18, R5 ;  /* 0x0000000500127310 */ /* 0x000e2a0000201800 */
[----:B------:R-:W-:-:S02]  /*26e0*/  DMUL R22, R40, R22 ;  /* 0x0000001628167228 */ /* 0x000fc40000000000 */
[----:B------:R-:W-:-:S06]  /*26f0*/  DMUL R24, R40, R24 ;  /* 0x0000001828187228 */ /* 0x000fcc0000000000 */
[C---:B0-----:R-:W-:Y:S02]  /*2700*/  DFMA R36, R16.reuse, R18, R22 ;  /* 0x000000121024722b */ /* 0x041fe40000000016 */
[----:B------:R-:W-:-:S08]  /*2710*/  DFMA R14, R16, R14, R24 ;  /* 0x0000000e100e722b */ /* 0x000fd00000000018 */
[CCC-:B------:R-:W-:Y:S02]  /*2720*/  DFMA R22, R10.reuse, R14.reuse, R36.reuse ;  /* 0x0000000e0a16722b */ /* 0x1c0fe40000000024 */
[----:B------:R-:W-:Y:S01]  /*2730*/  DFMA R26, R10, -R14, R36 ;  /* 0x8000000e0a1a722b */ /* 0x000fe20000000024 */
[----:B------:R-:W0:Y:S08]  /*2740*/  F2F.F32.F64 R5, R36 ;  /* 0x0000002400057310 */ /* 0x000e300000301000 */
[----:B------:R-:W1:Y:S08]  /*2750*/  F2F.F32.F64 R23, R22 ;  /* 0x0000001600177310 */ /* 0x000e700000301000 */
[----:B------:R-:W2:Y:S01]  /*2760*/  F2F.F32.F64 R27, R26 ;  /* 0x0000001a001b7310 */ /* 0x000ea20000301000 */
[----:B------:R-:W-:-:S04]  /*2770*/  IMAD.WIDE R18, R39, 0x4, R6 ;  /* 0x0000000427127825 */ /* 0x000fc800078e0206 */
[C---:B------:R-:W-:Y:S01]  /*2780*/  IMAD.WIDE R24, R39.reuse, 0x4, R8 ;  /* 0x0000000427187825 */ /* 0x040fe200078e0208 */
[----:B0-----:R0:W-:Y:S03]  /*2790*/  STG.E desc[UR20][R18.64], R5 ;  /* 0x0000000512007986 */ /* 0x0011e6000c101914 */
[C---:B------:R-:W-:Y:S01]  /*27a0*/  IMAD.WIDE R40, R39.reuse, 0x4, R12 ;  /* 0x0000000427287825 */ /* 0x040fe200078e020c */
[----:B-1----:R0:W-:Y:S01]  /*27b0*/  STG.E desc[UR20][R24.64], R23 ;  /* 0x0000001718007986 */ /* 0x0021e2000c101914 */
[----:B------:R-:W-:-:S03]  /*27c0*/  IADD3 R39, PT, PT, R39, 0x1, RZ ;  /* 0x0000000127277810 */ /* 0x000fc60007ffe0ff */
[----:B--2---:R0:W-:Y:S01]  /*27d0*/  STG.E desc[UR20][R40.64], R27 ;  /* 0x0000001b28007986 */ /* 0x0041e2000c101914 */
[----:B------:R-:W-:Y:S01]  /*27e0*/  ISETP.NE.AND P0, PT, R39, UR7, PT ;  /* 0x0000000727007c0c */ /* 0x000fe2000bf05270 */
[----:B------:R-:W-:Y:S02]  /*27f0*/  IMAD.MOV.U32 R36, RZ, RZ, R20 ;  /* 0x000000ffff247224 */ /* 0x000fe400078e0014 */
[----:B------:R-:W-:-:S10]  /*2800*/  IMAD.MOV.U32 R37, RZ, RZ, R21 ;  /* 0x000000ffff257224 */ /* 0x000fd400078e0015 */
[----:B0-----:R-:W-:Y:S05]  /*2810*/  @P0 BRA `(.L_x_53) ;  /* 0xffffffec00f80947 */ /* 0x001fea000383ffff */
[----:B------:R-:W0:Y:S01]  /*2820*/  LDCU UR14, c[0x0][0x3c8] ;  /* 0x00007900ff0e77ac */ /* 0x000e220008000800 */
[----:B------:R-:W-:-:S05]  /*2830*/  VIADD R3, R3, UR6 ;  /* 0x0000000603037c36 */ /* 0x000fca0008000000 */
[----:B0-----:R-:W-:-:S13]  /*2840*/  ISETP.GE.AND P0, PT, R3, UR14, PT ;  /* 0x0000000e03007c0c */ /* 0x001fda000bf06270 */
[----:B------:R-:W-:Y:S05]  /*2850*/  @!P0 BRA `(.L_x_54) ;  /* 0xffffffd800a88947 */ /* 0x000fea000383ffff */
[----:B------:R-:W-:Y:S05]  /*2860*/  BSYNC.RECONVERGENT B0 ;  /* 0x0000000000007941 */ /* 0x000fea0003800200 */
.L_x_24:
[----:B------:R-:W-:Y:S05]  /*2870*/  EXIT ;  /* 0x000000000000794d */ /* 0x000fea0003800000 */
.L_x_23:
[----:B------:R-:W-:-:S09]  /*2880*/  UISETP.NE.AND UP0, UPT, UR23, URZ, UPT ;  /* 0x000000ff1700728c */ /* 0x000fd2000bf05270 */
[----:B------:R-:W-:Y:S05]  /*2890*/  BRA.U UP0, `(.L_x_55) ;  /* 0x0000000900c87547 */ /* 0x000fea000b800000 */
[----:B------:R-:W-:Y:S02]  /*28a0*/  IMAD.U32 R6, RZ, RZ, UR12 ;  /* 0x0000000cff067e24 */ /* 0x000fe4000f8e00ff */
[----:B------:R-:W-:-:S05]  /*28b0*/  IMAD.U32 R7, RZ, RZ, UR13 ;  /* 0x0000000dff077e24 */ /* 0x000fca000f8e00ff */
[----:B------:R-:W2:Y:S01]  /*28c0*/  LDG.E.CONSTANT R0, desc[UR20][R6.64] ;  /* 0x0000001406007981 */ /* 0x000ea2000c1e9900 */
[----:B------:R-:W-:Y:S01]  /*28d0*/  BSSY.RECONVERGENT B0, `(.L_x_56) ;  /* 0x00000ad000007945 */ /* 0x000fe20003800200 */
[----:B------:R-:W-:Y:S02]  /*28e0*/  ULOP3.LUT UR17, UR15, 0x7, URZ, 0xc0, !UPT ;  /* 0x000000070f117892 */ /* 0x000fe4000f8ec0ff */
[----:B------:R-:W-:Y:S02]  /*28f0*/  UIADD3 UR16, UPT, UPT, UR15, -0x1, URZ ;  /* 0xffffffff0f107890 */ /* 0x000fe4000fffe0ff */
[----:B------:R-:W-:Y:S02]  /*2900*/  ULOP3.LUT UR14, UR15, 0x3, URZ, 0xc0, !UPT ;  /* 0x000000030f0e7892 */ /* 0x000fe4000f8ec0ff */
[----:B------:R-:W-:Y:S02]  /*2910*/  ULOP3.LUT UR19, UR15, 0x7ffffff8, URZ, 0xc0, !UPT ;  /* 0x7ffffff80f137892 */ /* 0x000fe4000f8ec0ff */
[----:B------:R-:W-:Y:S01]  /*2920*/  UIADD3 UR18, UPT, UPT, UR17, -0x1, URZ ;  /* 0xffffffff11127890 */ /* 0x000fe2000fffe0ff */
[----:B--2---:R0:W1:Y:S11]  /*2930*/  F2F.F64.F32 R4, R0 ;  /* 0x0000000000047310 */ /* 0x0040760000201800 */
.L_x_65:
[----:B------:R-:W2:Y:S01]  /*2940*/  LDC.64 R12, c[0x0][0x3b0] ;  /* 0x0000ec00ff0c7b82 */ /* 0x000ea20000000a00 */
[----:B------:R-:W3:Y:S01]  /*2950*/  LDCU UR7, c[0x0][0x3a0] ;  /* 0x00007400ff0777ac */ /* 0x000ee20008000800 */
[----:B------:R-:W4:Y:S06]  /*2960*/  LDCU.128 UR24, c[0x0][0x3e0] ;  /* 0x00007c00ff1877ac */ /* 0x000f2c0008000c00 */
[----:B------:R-:W0:Y:S01]  /*2970*/  LDC.64 R14, c[0x0][0x3c0] ;  /* 0x0000f000ff0e7b82 */ /* 0x000e220000000a00 */
[----:B------:R-:W1:Y:S01]  /*2980*/  LDCU.64 UR12, c[0x0][0x3f0] ;  /* 0x00007e00ff0c77ac */ /* 0x000e620008000a00 */
[----:B--2---:R-:W-:-:S06]  /*2990*/  IMAD.WIDE R12, R3, 0x4, R12 ;  /* 0x00000004030c7825 */ /* 0x004fcc00078e020c */
[----:B------:R2:W5:Y:S01]  /*29a0*/  LDG.E.CONSTANT R12, desc[UR20][R12.64] ;  /* 0x000000140c0c7981 */ /* 0x000562000c1e9900 */
[----:B0-----:R-:W-:-:S05]  /*29b0*/  IMAD.WIDE R14, R3, 0x4, R14 ;  /* 0x00000004030e7825 */ /* 0x001fca00078e020e */
[----:B------:R2:W5:Y:S01]  /*29c0*/  LDG.E.CONSTANT R2, desc[UR20][R14.64] ;  /* 0x000000140e027981 */ /* 0x000562000c1e9900 */
[----:B---3--:R-:W-:Y:S01]  /*29d0*/  IMAD.WIDE R6, R3, UR7, RZ ;  /* 0x0000000703067c25 */ /* 0x008fe2000f8e02ff */
[----:B------:R-:W-:-:S03]  /*29e0*/  UISETP.GT.AND UP0, UPT, UR15, URZ, UPT ;  /* 0x000000ff0f00728c */ /* 0x000fc6000bf04270 */
[C---:B------:R-:W-:Y:S01]  /*29f0*/  IMAD.SHL.U32 R9, R6.reuse, 0x4, RZ ;  /* 0x0000000406097824 */ /* 0x040fe200078e00ff */
[----:B------:R-:W-:-:S04]  /*2a00*/  SHF.L.U64.HI R7, R6, 0x2, R7 ;  /* 0x0000000206077819 */ /* 0x000fc80000010207 */
[C---:B----4-:R-:W-:Y:S02]  /*2a10*/  IADD3 R10, P0, PT, R9.reuse, UR24, RZ ;  /* 0x00000018090a7c10 */ /* 0x050fe4000ff1e0ff */
[C---:B------:R-:W-:Y:S02]  /*2a20*/  IADD3 R8, P1, PT, R9.reuse, UR26, RZ ;  /* 0x0000001a09087c10 */ /* 0x040fe4000ff3e0ff */
[----:B-1----:R-:W-:Y:S02]  /*2a30*/  IADD3 R6, P2, PT, R9, UR12, RZ ;  /* 0x0000000c09067c10 */ /* 0x002fe4000ff5e0ff */
[C---:B------:R-:W-:Y:S02]  /*2a40*/  IADD3.X R11, PT, PT, R7.reuse, UR25, RZ, P0, !PT ;  /* 0x00000019070b7c10 */ /* 0x040fe400087fe4ff */
[C---:B------:R-:W-:Y:S02]  /*2a50*/  IADD3.X R9, PT, PT, R7.reuse, UR27, RZ, P1, !PT ;  /* 0x0000001b07097c10 */ /* 0x040fe40008ffe4ff */
[----:B------:R-:W-:Y:S01]  /*2a60*/  IADD3.X R7, PT, PT, R7, UR13, RZ, P2, !PT ;  /* 0x0000000d07077c10 */ /* 0x000fe200097fe4ff */
[----:B--2---:R-:W-:Y:S06]  /*2a70*/  BRA.U !UP0, `(.L_x_57) ;  /* 0x00000005084c7547 */ /* 0x004fec000b800000 */
[----:B------:R-:W-:Y:S01]  /*2a80*/  UISETP.GE.U32.AND UP0, UPT, UR16, 0x7, UPT ;  /* 0x000000071000788c */ /* 0x000fe2000bf06070 */
[----:B------:R-:W-:-:S08]  /*2a90*/  MOV R13, RZ ;  /* 0x000000ff000d7202 */ /* 0x000fd00000000f00 */
[----:B------:R-:W-:Y:S05]  /*2aa0*/  BRA.U !UP0, `(.L_x_58) ;  /* 0x0000000108847547 */ /* 0x000fea000b800000 */
[----:B------:R-:W-:-:S07]  /*2ab0*/  IMAD.MOV.U32 R13, RZ, RZ, RZ ;  /* 0x000000ffff0d7224 */ /* 0x000fce00078e00ff */
.L_x_59:
[----:B0-----:R-:W-:Y:S02]  /*2ac0*/  IMAD.MOV.U32 R21, RZ, RZ, 0x7fc00000 ;  /* 0x7fc00000ff157424 */ /* 0x001fe400078e00ff */
[----:B------:R-:W-:-:S04]  /*2ad0*/  IMAD.WIDE.U32 R14, R13, 0x4, R10 ;  /* 0x000000040d0e7825 */ /* 0x000fc800078e000a */
[C---:B------:R-:W-:Y:S01]  /*2ae0*/  IMAD.WIDE.U32 R16, R13.reuse, 0x4, R8 ;  /* 0x000000040d107825 */ /* 0x040fe200078e0008 */
[----:B------:R0:W-:Y:S03]  /*2af0*/  STG.E desc[UR20][R14.64], R21 ;  /* 0x000000150e007986 */ /* 0x0001e6000c101914 */
[C---:B------:R-:W-:Y:S01]  /*2b00*/  IMAD.WIDE.U32 R18, R13.reuse, 0x4, R6 ;  /* 0x000000040d127825 */ /* 0x040fe200078e0006 */
[----:B------:R0:W-:Y:S03]  /*2b10*/  STG.E desc[UR20][R16.64], R21 ;  /* 0x0000001510007986 */ /* 0x0001e6000c101914 */
[----:B------:R-:W-:Y:S01]  /*2b20*/  VIADD R13, R13, 0x8 ;  /* 0x000000080d0d7836 */ /* 0x000fe20000000000 */
[----:B------:R0:W-:Y:S04]  /*2b30*/  STG.E desc[UR20][R18.64], R21 ;  /* 0x0000001512007986 */ /* 0x0001e8000c101914 */
[----:B------:R0:W-:Y:S01]  /*2b40*/  STG.E desc[UR20][R14.64+0x4], R21 ;  /* 0x000004150e007986 */ /* 0x0001e2000c101914 */
[----:B------:R-:W-:-:S03]  /*2b50*/  ISETP.NE.AND P0, PT, R13, UR19, PT ;  /* 0x000000130d007c0c */ /* 0x000fc6000bf05270 */
        /* <DEDUP_REMOVED lines=21> */
[----:B------:R-:W-:-:S07]  /*2cb0*/  IMAD.U32 R13, RZ, RZ, UR19 ;  /* 0x00000013ff0d7e24 */ /* 0x000fce000f8e00ff */
.L_x_58:
[----:B------:R-:W-:-:S09]  /*2cc0*/  UISETP.NE.AND UP0, UPT, UR17, URZ, UPT ;  /* 0x000000ff1100728c */ /* 0x000fd2000bf05270 */
[----:B------:R-:W-:Y:S05]  /*2cd0*/  BRA.U !UP0, `(.L_x_57) ;  /* 0x0000000108b47547 */ /* 0x000fea000b800000 */
[----:B------:R-:W-:-:S04]  /*2ce0*/  UISETP.LT.U32.AND UP0, UPT, UR14, 0x2, UPT ;  /* 0x000000020e00788c */ /* 0x000fc8000bf01070 */
[----:B------:R-:W-:Y:S02]  /*2cf0*/  USEL UR7, UR14, 0x2, UP0 ;  /* 0x000000020e077887 */ /* 0x000fe40008000000 */
[----:B------:R-:W-:Y:S02]  /*2d00*/  UISETP.GE.U32.AND UP0, UPT, UR18, 0x3, UPT ;  /* 0x000000031200788c */ /* 0x000fe4000bf06070 */
[----:B------:R-:W-:-:S12]  /*2d10*/  USHF.L.U32 UR7, UR7, 0x2, URZ ;  /* 0x0000000207077899 */ /* 0x000fd800080006ff */
[----:B------:R-:W1:Y:S02]  /*2d20*/  LDCU UR12, c[0x2][UR7] ;  /* 0x00800000070c77ac */ /* 0x000e640008000800 */
[----:B-1----:R-:W-:Y:S01]  /*2d30*/  USHF.R.S32.HI UR13, URZ, 0x1f, UR12 ;  /* 0x0000001fff0d7899 */ /* 0x002fe2000801140c */
[----:B------:R-:W-:Y:S11]  /*2d40*/  BRA.U !UP0, `(.L_x_60) ;  /* 0x0000000108447547 */ /* 0x000ff6000b800000 */
[----:B0-----:R-:W-:Y:S02]  /*2d50*/  IMAD.MOV.U32 R21, RZ, RZ, 0x7fc00000 ;  /* 0x7fc00000ff157424 */ /* 0x001fe400078e00ff */
[----:B------:R-:W-:-:S04]  /*2d60*/  IMAD.WIDE.U32 R14, R13, 0x4, R10 ;  /* 0x000000040d0e7825 */ /* 0x000fc800078e000a */
[C---:B------:R-:W-:Y:S01]  /*2d70*/  IMAD.WIDE.U32 R16, R13.reuse, 0x4, R8 ;  /* 0x000000040d107825 */ /* 0x040fe200078e0008 */
[----:B------:R1:W-:Y:S03]  /*2d80*/  STG.E desc[UR20][R14.64], R21 ;  /* 0x000000150e007986 */ /* 0x0003e6000c101914 */
[C---:B------:R-:W-:Y:S01]  /*2d90*/  IMAD.WIDE.U32 R18, R13.reuse, 0x4, R6 ;  /* 0x000000040d127825 */ /* 0x040fe200078e0006 */
[----:B------:R1:W-:Y:S01]  /*2da0*/  STG.E desc[UR20][R16.64], R21 ;  /* 0x0000001510007986 */ /* 0x0003e2000c101914 */
[----:B------:R-:W-:-:S03]  /*2db0*/  IADD3 R13, PT, PT, R13, 0x4, RZ ;  /* 0x000000040d0d7810 */ /* 0x000fc60007ffe0ff */
        /* <DEDUP_REMOVED lines=10> */
.L_x_60:
[----:B------:R-:W-:Y:S05]  /*2e60*/  BRXU UR12 -0x2e70                                                       (*"BRANCH_TARGETS .L_x_57,.L_x_146,.L_x_147"*) ;  /* 0xffffffd00c647958 */ /* 0x000fea000b83ffff */
.L_x_147:
[----:B01----:R-:W-:Y:S02]  /*2e70*/  IMAD.MOV.U32 R21, RZ, RZ, 0x7fc00000 ;  /* 0x7fc00000ff157424 */ /* 0x003fe400078e00ff */
[----:B------:R-:W-:-:S04]  /*2e80*/  IMAD.WIDE.U32 R14, R13, 0x4, R10 ;  /* 0x000000040d0e7825 */ /* 0x000fc800078e000a */
        /* <DEDUP_REMOVED lines=9> */
.L_x_146:
[----:B------:R-:W-:-:S09]  /*2f20*/  ULOP3.LUT UP0, URZ, UR15, 0x1, URZ, 0xc0, !UPT ;  /* 0x000000010fff7892 */ /* 0x000fd2000f80c0ff */
[----:B------:R-:W-:Y:S05]  /*2f30*/  BRA.U !UP0, `(.L_x_57) ;  /* 0x00000001081c7547 */ /* 0x000fea000b800000 */
[----:B012---:R-:W-:Y:S02]  /*2f40*/  IMAD.MOV.U32 R21, RZ, RZ, 0x7fc00000 ;  /* 0x7fc00000ff157424 */ /* 0x007fe400078e00ff */
[----:B------:R-:W-:-:S04]  /*2f50*/  IMAD.WIDE.U32 R14, R13, 0x4, R10 ;  /* 0x000000040d0e7825 */ /* 0x000fc800078e000a */
[C---:B------:R-:W-:Y:S01]  /*2f60*/  IMAD.WIDE.U32 R16, R13.reuse, 0x4, R8 ;  /* 0x000000040d107825 */ /* 0x040fe200078e0008 */
[----:B------:R3:W-:Y:S03]  /*2f70*/  STG.E desc[UR20][R14.64], R21 ;  /* 0x000000150e007986 */ /* 0x0007e6000c101914 */
[----:B------:R-:W-:Y:S01]  /*2f80*/  IMAD.WIDE.U32 R18, R13, 0x4, R6 ;  /* 0x000000040d127825 */ /* 0x000fe200078e0006 */
[----:B------:R3:W-:Y:S04]  /*2f90*/  STG.E desc[UR20][R16.64], R21 ;  /* 0x0000001510007986 */ /* 0x0007e8000c101914 */
[----:B------:R3:W-:Y:S02]  /*2fa0*/  STG.E desc[UR20][R18.64], R21 ;  /* 0x0000001512007986 */ /* 0x0007e4000c101914 */
.L_x_57:
[----:B------:R-:W4:Y:S01]  /*2fb0*/  LDCU.64 UR12, c[0x0][0x3a8] ;  /* 0x00007500ff0c77ac */ /* 0x000f220008000a00 */
[----:B------:R-:W-:Y:S01]  /*2fc0*/  MOV R24, UR4 ;  /* 0x0000000400187c02 */ /* 0x000fe20008000f00 */
[----:B------:R-:W-:Y:S02]  /*2fd0*/  IMAD.U32 R27, RZ, RZ, UR9 ;  /* 0x00000009ff1b7e24 */ /* 0x000fe4000f8e00ff */
[----:B------:R-:W-:Y:S02]  /*2fe0*/  IMAD.U32 R22, RZ, RZ, UR10 ;  /* 0x0000000aff167e24 */ /* 0x000fe4000f8e00ff */
[----:B------:R-:W-:Y:S02]  /*2ff0*/  IMAD.U32 R23, RZ, RZ, UR11 ;  /* 0x0000000bff177e24 */ /* 0x000fe4000f8e00ff */
[----:B------:R-:W-:Y:S02]  /*3000*/  IMAD.U32 R25, RZ, RZ, UR5 ;  /* 0x00000005ff197e24 */ /* 0x000fe4000f8e00ff */
[----:B------:R-:W-:Y:S01]  /*3010*/  IMAD.U32 R26, RZ, RZ, UR8 ;  /* 0x00000008ff1a7e24 */ /* 0x000fe2000f8e00ff */
[----:B----4-:R-:W-:-:S04]  /*3020*/  ISETP.NE.U32.AND P0, PT, RZ, UR12, PT ;  /* 0x0000000cff007c0c */ /* 0x010fc8000bf05070 */
[----:B------:R-:W-:-:S13]  /*3030*/  ISETP.NE.AND.EX P0, PT, RZ, UR13, PT, P0 ;  /* 0x0000000dff007c0c */ /* 0x000fda000bf05300 */
[----:B------:R-:W4:Y:S04]  /*3040*/  @P0 LDG.E.CONSTANT R28, desc[UR20][R22.64] ;  /* 0x00000014161c0981 */ /* 0x000f28000c1e9900 */
[----:B------:R0:W4:Y:S04]  /*3050*/  @!P0 LDG.E.CONSTANT R24, desc[UR20][R24.64] ;  /* 0x0000001418188981 */ /* 0x000128000c1e9900 */
[----:B------:R-:W4:Y:S01]  /*3060*/  @!P0 LDG.E.CONSTANT R27, desc[UR20][R26.64] ;  /* 0x000000141a1b8981 */ /* 0x000f22000c1e9900 */
[----:B-----5:R-:W-:Y:S01]  /*3070*/  VIMNMX R12, PT, PT, R12, 0x1, !PT ;  /* 0x000000010c0c7848 */ /* 0x020fe20007fe0100 */
[----:B0123--:R-:W-:Y:S01]  /*3080*/  IMAD.MOV.U32 R18, RZ, RZ, 0x1 ;  /* 0x00000001ff127424 */ /* 0x00ffe200078e00ff */
[----:B------:R-:W-:Y:S01]  /*3090*/  F2F.F64.F32 R16, R2 ;  /* 0x0000000200107310 */ /* 0x000fe20000201800 */
[----:B------:R-:W-:Y:S01]  /*30a0*/  UMOV UR12, 0x54442d18 ;  /* 0x54442d18000c7882 */ /* 0x000fe20000000000 */
[----:B------:R-:W-:Y:S01]  /*30b0*/  UMOV UR13, 0x401921fb ;  /* 0x401921fb000d7882 */ /* 0x000fe20000000000 */
[----:B------:R-:W0:Y:S01]  /*30c0*/  LDC R25, c[0x0][0x3cc] ;  /* 0x0000f300ff197b82 */ /* 0x000e220000000800 */
[----:B------:R-:W-:Y:S04]  /*30d0*/  BSSY.RECONVERGENT B1, `(.L_x_61) ;  /* 0x0000020000017945 */ /* 0x000fe80003800200 */
[----:B------:R-:W1:Y:S08]  /*30e0*/  I2F.F64.U32 R12, R12 ;  /* 0x0000000c000c7312 */ /* 0x000e700000201800 */
[----:B-1----:R-:W1:Y:S01]  /*30f0*/  MUFU.RCP64H R19, R13 ;  /* 0x0000000d00137308 */ /* 0x002e620000001800 */
[----:B0-----:R-:W-:-:S04]  /*3100*/  IMAD.WIDE R10, R25, 0x4, R10 ;  /* 0x00000004190a7825 */ /* 0x001fc800078e020a */
[C---:B------:R-:W-:Y:S01]  /*3110*/  IMAD.WIDE R8, R25.reuse, 0x4, R8 ;  /* 0x0000000419087825 */ /* 0x040fe200078e0208 */
[----:B------:R0:W-:Y:S03]  /*3120*/  STG.E desc[UR20][R10.64], R0 ;  /* 0x000000000a007986 */ /* 0x0001e6000c101914 */
[----:B------:R-:W-:Y:S01]  /*3130*/  IMAD.WIDE R6, R25, 0x4, R6 ;  /* 0x0000000419067825 */ /* 0x000fe200078e0206 */
[----:B-1----:R-:W-:-:S08]  /*3140*/  DFMA R14, -R12, R18, 1 ;  /* 0x3ff000000c0e742b */ /* 0x002fd00000000112 */
[----:B------:R-:W-:-:S08]  /*3150*/  DFMA R20, R14, R14, R14 ;  /* 0x0000000e0e14722b */ /* 0x000fd0000000000e */
[----:B------:R-:W-:-:S08]  /*3160*/  DFMA R20, R18, R20, R18 ;  /* 0x000000141214722b */ /* 0x000fd00000000012 */
[----:B------:R-:W-:-:S08]  /*3170*/  DFMA R22, -R12, R20, 1 ;  /* 0x3ff000000c16742b */ /* 0x000fd00000000114 */
[----:B------:R-:W-:Y:S01]  /*3180*/  DFMA R22, R20, R22, R20 ;  /* 0x000000161416722b */ /* 0x000fe20000000014 */
[----:B----4-:R-:W-:-:S04]  /*3190*/  @!P0 FADD R28, R24, -R27 ;  /* 0x8000001b181c8221 */ /* 0x010fc80000000000 */
[----:B------:R-:W1:Y:S02]  /*31a0*/  F2F.F64.F32 R14, R28 ;  /* 0x0000001c000e7310 */ /* 0x000e640000201800 */
[CCC-:B-1----:R-:W-:Y:S02]  /*31b0*/  DFMA R18, R14.reuse, R16.reuse, R4.reuse ;  /* 0x000000100e12722b */ /* 0x1c2fe40000000004 */
[----:B------:R-:W-:Y:S02]  /*31c0*/  DFMA R14, R14, -R16, R4 ;  /* 0x800000100e0e722b */ /* 0x000fe40000000004 */
[----:B------:R-:W-:-:S06]  /*31d0*/  DMUL R16, R22, UR12 ;  /* 0x0000000c16107c28 */ /* 0x000fcc0008000000 */
[----:B------:R-:W1:Y:S02]  /*31e0*/  F2F.F32.F64 R19, R18 ;  /* 0x0000001200137310 */ /* 0x000e640000301000 */
[----:B------:R-:W-:-:S06]  /*31f0*/  DFMA R20, -R12, R16, UR12 ;  /* 0x0000000c0c147e2b */ /* 0x000fcc0008000110 */
[----:B------:R-:W2:Y:S02]  /*3200*/  F2F.F32.F64 R15, R14 ;  /* 0x0000000e000f7310 */ /* 0x000ea40000301000 */
[----:B------:R-:W-:Y:S01]  /*3210*/  DFMA R16, R22, R20, R16 ;  /* 0x000000141610722b */ /* 0x000fe20000000010 */
[----:B-1----:R0:W-:Y:S09]  /*3220*/  STG.E desc[UR20][R8.64], R19 ;  /* 0x0000001308007986 */ /* 0x0021f2000c101914 */
[----:B------:R-:W-:Y:S01]  /*3230*/  FFMA R2, RZ, R13, R17 ;  /* 0x0000000dff027223 */ /* 0x000fe20000000011 */
[----:B--2---:R0:W-:Y:S04]  /*3240*/  STG.E desc[UR20][R6.64], R15 ;  /* 0x0000000f06007986 */ /* 0x0041e8000c101914 */
[----:B------:R-:W-:-:S13]  /*3250*/  FSETP.GT.AND P0, PT, |R2|, 1.469367938527859385e-39, PT ;  /* 0x001000000200780b */ /* 0x000fda0003f04200 */
[----:B0-----:R-:W-:Y:S05]  /*3260*/  @P0 BRA `(.L_x_62) ;  /* 0x0000000000180947 */ /* 0x001fea0003800000 */
[----:B------:R-:W-:Y:S01]  /*3270*/  IMAD.MOV.U32 R16, RZ, RZ, R12 ;  /* 0x000000ffff107224 */ /* 0x000fe200078e000c */
[----:B------:R-:W-:Y:S01]  /*3280*/  MOV R17, R13 ;  /* 0x0000000d00117202 */ /* 0x000fe20000000f00 */
[----:B------:R-:W-:Y:S01]  /*3290*/  IMAD.MOV.U32 R20, RZ, RZ, 0x54442d18 ;  /* 0x54442d18ff147424 */ /* 0x000fe200078e00ff */
[----:B------:R-:W-:Y:S01]  /*32a0*/  MOV R44, 0x32d0 ;  /* 0x000032d0002c7802 */ /* 0x000fe20000000f00 */
[----:B------:R-:W-:-:S07]  /*32b0*/  IMAD.MOV.U32 R23, RZ, RZ, 0x401921fb ;  /* 0x401921fbff177424 */ /* 0x000fce00078e00ff */
[----:B------:R-:W-:Y:S05]  /*32c0*/  CALL.REL.NOINC `($__internal_1_$__cuda_sm20_div_rn_f64_full) ;  /* 0x0000001400d87944 */ /* 0x000fea0003c00000 */
.L_x_62:
[----:B------:R-:W-:Y:S05]  /*32d0*/  BSYNC.RECONVERGENT B1 ;  /* 0x0000000000017941 */ /* 0x000fea0003800200 */
.L_x_61:
[C---:B------:R-:W-:Y:S01]  /*32e0*/  DSETP.GE.AND P0, PT, R16.reuse, 2.14748364800000000000e+09, PT ;  /* 0x41e000001000742a */ /* 0x040fe20003f06000 */
[----:B------:R-:W-:Y:S05]  /*32f0*/  BSSY.RECONVERGENT B1, `(.L_x_63) ;  /* 0x0000006000017945 */ /* 0x000fea0003800200 */
[----:B------:R-:W-:-:S14]  /*3300*/  DSETP.EQ.OR P0, PT, R16, +INF , !P0 ;  /* 0x7ff000001000742a */ /* 0x000fdc0004702400 */
[----:B------:R-:W-:Y:S05]  /*3310*/  @P0 BRA `(.L_x_64) ;  /* 0x00000000000c0947 */ /* 0x000fea0003800000 */
[----:B------:R-:W-:Y:S01]  /*3320*/  IMAD.MOV.U32 R44, RZ, RZ, R16 ;  /* 0x000000ffff2c7224 */ /* 0x000fe200078e0010 */
[----:B------:R-:W-:-:S07]  /*3330*/  MOV R16, 0x3350 ;  /* 0x0000335000107802 */ /* 0x000fce0000000f00 */
[----:B------:R-:W-:Y:S05]  /*3340*/  CALL.REL.NOINC `($lpc_batch_f32$__internal_trig_reduction_slowpathd) ;  /* 0x0000001c00307944 */ /* 0x000fea0003c00000 */
.L_x_64:
[----:B------:R-:W-:Y:S05]  /*3350*/  BSYNC.RECONVERGENT B1 ;  /* 0x0000000000017941 */ /* 0x000fea0003800200 */
.L_x_63:
[----:B------:R-:W0:Y:S01]  /*3360*/  LDCU UR7, c[0x0][0x3c8] ;  /* 0x00007900ff0777ac */ /* 0x000e220008000800 */
[----:B------:R-:W-:-:S05]  /*3370*/  VIADD R3, R3, UR6 ;  /* 0x0000000603037c36 */ /* 0x000fca0008000000 */
[----:B0-----:R-:W-:-:S13]  /*3380*/  ISETP.GE.AND P0, PT, R3, UR7, PT ;  /* 0x0000000703007c0c */ /* 0x001fda000bf06270 */
[----:B------:R-:W-:Y:S05]  /*3390*/  @!P0 BRA `(.L_x_65) ;  /* 0xfffffff400688947 */ /* 0x000fea000383ffff */
[----:B------:R-:W-:Y:S05]  /*33a0*/  BSYNC.RECONVERGENT B0 ;  /* 0x0000000000007941 */ /* 0x000fea0003800200 */
.L_x_56:
[----:B------:R-:W-:Y:S05]  /*33b0*/  EXIT ;  /* 0x000000000000794d */ /* 0x000fea0003800000 */
.L_x_55:
[----:B------:R-:W0:Y:S02]  /*33c0*/  LDCU.64 UR16, c[0x0][0x3a8] ;  /* 0x00007500ff1077ac */ /* 0x000e240008000a00 */
[----:B0-----:R-:W-:-:S04]  /*33d0*/  UISETP.NE.U32.AND UP0, UPT, UR16, URZ, UPT ;  /* 0x000000ff1000728c */ /* 0x001fc8000bf05070 */
[----:B------:R-:W-:-:S09]  /*33e0*/  UISETP.NE.AND.EX UP0, UPT, UR17, URZ, UPT, UP0 ;  /* 0x000000ff1100728c */ /* 0x000fd2000bf05300 */
[----:B------:R-:W-:Y:S05]  /*33f0*/  BRA.U UP0, `(.L_x_66) ;  /* 0x0000000900147547 */ /* 0x000fea000b800000 */
[----:B------:R-:W-:Y:S01]  /*3400*/  IMAD.U32 R8, RZ, RZ, UR4 ;  /* 0x00000004ff087e24 */ /* 0x000fe2000f8e00ff */
[----:B------:R-:W-:Y:S01]  /*3410*/  MOV R7, UR13 ;  /* 0x0000000d00077c02 */ /* 0x000fe20008000f00 */
[----:B------:R-:W-:Y:S02]  /*3420*/  IMAD.U32 R11, RZ, RZ, UR9 ;  /* 0x00000009ff0b7e24 */ /* 0x000fe4000f8e00ff */
[----:B------:R-:W-:Y:S02]  /*3430*/  IMAD.U32 R9, RZ, RZ, UR5 ;  /* 0x00000005ff097e24 */ /* 0x000fe4000f8e00ff */
[----:B------:R-:W-:Y:S02]  /*3440*/  IMAD.U32 R10, RZ, RZ, UR8 ;  /* 0x00000008ff0a7e24 */ /* 0x000fe4000f8e00ff */
[----:B------:R-:W-:Y:S01]  /*3450*/  IMAD.U32 R6, RZ, RZ, UR12 ;  /* 0x0000000cff067e24 */ /* 0x000fe2000f8e00ff */
[----:B------:R-:W2:Y:S04]  /*3460*/  LDG.E.CONSTANT R8, desc[UR20][R8.64] ;  /* 0x0000001408087981 */ /* 0x000ea8000c1e9900 */
[----:B------:R-:W2:Y:S04]  /*3470*/  LDG.E.CONSTANT R11, desc[UR20][R10.64] ;  /* 0x000000140a0b7981 */ /* 0x000ea8000c1e9900 */
[----:B------:R-:W3:Y:S01]  /*3480*/  LDG.E.CONSTANT R0, desc[UR20][R6.64] ;  /* 0x0000001406007981 */ /* 0x000ee2000c1e9900 */
[----:B------:R-:W-:-:S02]  /*3490*/  ULOP3.LUT UR4, UR15, 0x3, URZ, 0xc0, !UPT ;  /* 0x000000030f047892 */ /* 0x000fc4000f8ec0ff */
[----:B------:R-:W-:Y:S02]  /*34a0*/  ULOP3.LUT UR8, UR15, 0x7, URZ, 0xc0, !UPT ;  /* 0x000000070f087892 */ /* 0x000fe4000f8ec0ff */
[----:B------:R-:W-:Y:S02]  /*34b0*/  UISETP.LT.U32.AND UP1, UPT, UR4, 0x2, UPT ;  /* 0x000000020400788c */ /* 0x000fe4000bf21070 */
[----:B------:R-:W-:Y:S02]  /*34c0*/  UIADD3 UR5, UPT, UPT, UR15, -0x1, URZ ;  /* 0xffffffff0f057890 */ /* 0x000fe4000fffe0ff */
[----:B------:R-:W-:Y:S02]  /*34d0*/  UIADD3 UR9, UPT, UPT, UR8, -0x1, URZ ;  /* 0xffffffff08097890 */ /* 0x000fe4000fffe0ff */
[----:B------:R-:W-:Y:S02]  /*34e0*/  USEL UR7, UR4, 0x2, UP1 ;  /* 0x0000000204077887 */ /* 0x000fe40008800000 */
[----:B------:R-:W-:-:S02]  /*34f0*/  ULOP3.LUT UR10, UR15, 0x7ffffff8, URZ, 0xc0, !UPT ;  /* 0x7ffffff80f0a7892 */ /* 0x000fc4000f8ec0ff */
[----:B------:R-:W-:Y:S02]  /*3500*/  UISETP.GE.U32.AND UP0, UPT, UR5, 0x7, UPT ;  /* 0x000000070500788c */ /* 0x000fe4000bf06070 */
[----:B------:R-:W-:Y:S01]  /*3510*/  UISETP.GE.U32.AND UP1, UPT, UR9, 0x3, UPT ;  /* 0x000000030900788c */ /* 0x000fe2000bf26070 */
[----:B--2---:R-:W-:Y:S01]  /*3520*/  FADD R2, R8, -R11 ;  /* 0x8000000b08027221 */ /* 0x004fe20000000000 */
[----:B---3--:R0:W1:Y:S08]  /*3530*/  F2F.F64.F32 R4, R0 ;  /* 0x0000000000047310 */ /* 0x0080700000201800 */
[----:B------:R0:W2:Y:S02]  /*3540*/  F2F.F64.F32 R6, R2 ;  /* 0x0000000200067310 */ /* 0x0000a40000201800 */
.L_x_71:
[----:B---3--:R-:W3:Y:S01]  /*3550*/  LDC.64 R14, c[0x0][0x3c0] ;  /* 0x0000f000ff0e7b82 */ /* 0x008ee20000000a00 */
[----:B------:R-:W4:Y:S01]  /*3560*/  LDCU UR4, c[0x0][0x3a0] ;  /* 0x00007400ff0477ac */ /* 0x000f220008000800 */
[----:B------:R-:W1:Y:S01]  /*3570*/  LDCU.128 UR16, c[0x0][0x3e0] ;  /* 0x00007c00ff1077ac */ /* 0x000e620008000c00 */
[----:B------:R-:W2:Y:S01]  /*3580*/  LDCU.64 UR12, c[0x0][0x3f0] ;  /* 0x00007e00ff0c77ac */ /* 0x000ea20008000a00 */
[----:B---3--:R-:W-:-:S05]  /*3590*/  IMAD.WIDE R14, R3, 0x4, R14 ;  /* 0x00000004030e7825 */ /* 0x008fca00078e020e */
[----:B------:R3:W5:Y:S01]  /*35a0*/  LDG.E.CONSTANT R20, desc[UR20][R14.64] ;  /* 0x000000140e147981 */ /* 0x000762000c1e9900 */
[----:B----4-:R-:W-:Y:S01]  /*35b0*/  IMAD.WIDE R8, R3, UR4, RZ ;  /* 0x0000000403087c25 */ /* 0x010fe2000f8e02ff */
[----:B------:R-:W-:-:S03]  /*35c0*/  UISETP.GT.AND UP2, UPT, UR15, URZ, UPT ;  /* 0x000000ff0f00728c */ /* 0x000fc6000bf44270 */
[C---:B0-----:R-:W-:Y:S01]  /*35d0*/  IMAD.SHL.U32 R2, R8.reuse, 0x4, RZ ;  /* 0x0000000408027824 */ /* 0x041fe200078e00ff */
[----:B------:R-:W-:-:S04]  /*35e0*/  SHF.L.U64.HI R9, R8, 0x2, R9 ;  /* 0x0000000208097819 */ /* 0x000fc80000010209 */
[C---:B-1----:R-:W-:Y:S02]  /*35f0*/  IADD3 R12, P0, PT, R2.reuse, UR16, RZ ;  /* 0x00000010020c7c10 */ /* 0x042fe4000ff1e0ff */
[C---:B------:R-:W-:Y:S02]  /*3600*/  IADD3 R10, P1, PT, R2.reuse, UR18, RZ ;  /* 0x00000012020a7c10 */ /* 0x040fe4000ff3e0ff */
[----:B--2---:R-:W-:Y:S02]  /*3610*/  IADD3 R8, P2, PT, R2, UR12, RZ ;  /* 0x0000000c02087c10 */ /* 0x004fe4000ff5e0ff */
[C---:B------:R-:W-:Y:S02]  /*3620*/  IADD3.X R13, PT, PT, R9.reuse, UR17, RZ, P0, !PT ;  /* 0x00000011090d7c10 */ /* 0x040fe400087fe4ff */
[C---:B------:R-:W-:Y:S02]  /*3630*/  IADD3.X R11, PT, PT, R9.reuse, UR19, RZ, P1, !PT ;  /* 0x00000013090b7c10 */ /* 0x040fe40008ffe4ff */
[----:B------:R-:W-:Y:S01]  /*3640*/  IADD3.X R9, PT, PT, R9, UR13, RZ, P2, !PT ;  /* 0x0000000d09097c10 */ /* 0x000fe200097fe4ff */
[----:B---3--:R-:W-:Y:S06]  /*3650*/  BRA.U !UP2, `(.L_x_67) ;  /* 0x000000050a3c7547 */ /* 0x008fec000b800000 */
[----:B------:R-:W-:Y:S01]  /*3660*/  MOV R21, RZ ;  /* 0x000000ff00157202 */ /* 0x000fe20000000f00 */
[----:B------:R-:W-:Y:S06]  /*3670*/  BRA.U !UP0, `(.L_x_68) ;  /* 0x0000000108847547 */ /* 0x000fec000b800000 */
[----:B------:R-:W-:-:S07]  /*3680*/  IMAD.MOV.U32 R21, RZ, RZ, RZ ;  /* 0x000000ffff157224 */ /* 0x000fce00078e00ff */
.L_x_69:
        /* <DEDUP_REMOVED lines=32> */
.L_x_68:
[----:B------:R-:W-:-:S09]  /*3890*/  UISETP.NE.AND UP2, UPT, UR8, URZ, UPT ;  /* 0x000000ff0800728c */ /* 0x000fd2000bf45270 */
[----:B------:R-:W-:Y:S05]  /*38a0*/  BRA.U !UP2, `(.L_x_67) ;  /* 0x000000010aa87547 */ /* 0x000fea000b800000 */
        /* <DEDUP_REMOVED lines=21> */
.L_x_70:
[----:B------:R-:W-:Y:S05]  /*3a00*/  BRXU UR4 -0x3a10                                                        (*"BRANCH_TARGETS .L_x_67,.L_x_150,.L_x_151"*) ;  /* 0xffffffc4047c7958 */ /* 0x000fea000b83ffff */
.L_x_151:
        /* <DEDUP_REMOVED lines=11> */
.L_x_150:
        /* <DEDUP_REMOVED lines=9> */
.L_x_67:
[----:B0123-5:R-:W0:Y:S01]  /*3b50*/  F2F.F64.F32 R14, R20 ;  /* 0x00000014000e7310 */ /* 0x02fe220000201800 */
[----:B------:R-:W1:Y:S01]  /*3b60*/  LDC.64 R18, c[0x0][0x3c8] ;  /* 0x0000f200ff127b82 */ /* 0x000e620000000a00 */
[----:B------:R-:W-:Y:S01]  /*3b70*/  VIADD R3, R3, UR6 ;  /* 0x0000000603037c36 */ /* 0x000fe20008000000 */
[CCC-:B0-----:R-:W-:Y:S02]  /*3b80*/  DFMA R16, R6.reuse, R14.reuse, R4.reuse ;  /* 0x0000000e0610722b */ /* 0x1c1fe40000000004 */
[----:B------:R-:W-:-:S08]  /*3b90*/  DFMA R14, R6, -R14, R4 ;  /* 0x8000000e060e722b */ /* 0x000fd00000000004 */
[----:B------:R-:W0:Y:S01]  /*3ba0*/  F2F.F32.F64 R17, R16 ;  /* 0x0000001000117310 */ /* 0x000e220000301000 */
[----:B-1----:R-:W-:Y:S01]  /*3bb0*/  IMAD.WIDE R12, R19, 0x4, R12 ;  /* 0x00000004130c7825 */ /* 0x002fe200078e020c */
[----:B------:R-:W-:-:S03]  /*3bc0*/  ISETP.GE.AND P0, PT, R3, R18, PT ;  /* 0x000000120300720c */ /* 0x000fc60003f06270 */
[C---:B------:R-:W-:Y:S01]  /*3bd0*/  IMAD.WIDE R10, R19.reuse, 0x4, R10 ;  /* 0x00000004130a7825 */ /* 0x040fe200078e020a */
[----:B------:R3:W-:Y:S02]  /*3be0*/  STG.E desc[UR20][R12.64], R0 ;  /* 0x000000000c007986 */ /* 0x0007e4000c101914 */
[----:B------:R-:W1:Y:S01]  /*3bf0*/  F2F.F32.F64 R15, R14 ;  /* 0x0000000e000f7310 */ /* 0x000e620000301000 */
[----:B------:R-:W-:Y:S01]  /*3c00*/  IMAD.WIDE R8, R19, 0x4, R8 ;  /* 0x0000000413087825 */ /* 0x000fe200078e0208 */
[----:B0-----:R3:W-:Y:S04]  /*3c10*/  STG.E desc[UR20][R10.64], R17 ;  /* 0x000000110a007986 */ /* 0x0017e8000c101914 */
[----:B-1----:R3:W-:Y:S01]  /*3c20*/  STG.E desc[UR20][R8.64], R15 ;  /* 0x0000000f08007986 */ /* 0x0027e2000c101914 */
[----:B------:R-:W-:Y:S05]  /*3c30*/  @!P0 BRA `(.L_x_71) ;  /* 0xfffffff800448947 */ /* 0x000fea000383ffff */
[----:B------:R-:W-:Y:S05]  /*3c40*/  EXIT ;  /* 0x000000000000794d */ /* 0x000fea0003800000 */
.L_x_66:
[----:B------:R-:W-:Y:S01]  /*3c50*/  IMAD.U32 R8, RZ, RZ, UR12 ;  /* 0x0000000cff087e24 */ /* 0x000fe2000f8e00ff */
[----:B------:R-:W-:Y:S01]  /*3c60*/  MOV R9, UR13 ;  /* 0x0000000d00097c02 */ /* 0x000fe20008000f00 */
[----:B------:R-:W-:Y:S02]  /*3c70*/  IMAD.U32 R10, RZ, RZ, UR10 ;  /* 0x0000000aff0a7e24 */ /* 0x000fe4000f8e00ff */
[----:B------:R-:W-:Y:S02]  /*3c80*/  IMAD.U32 R11, RZ, RZ, UR11 ;  /* 0x0000000bff0b7e24 */ /* 0x000fe4000f8e00ff */
        /* <DEDUP_REMOVED lines=11> */
[----:B--2---:R0:W1:Y:S08]  /*3d40*/  F2F.F64.F32 R4, R0 ;  /* 0x0000000000047310 */ /* 0x0040700000201800 */
[----:B0--3--:R-:W2:Y:S02]  /*3d50*/  F2F.F64.F32 R6, R6 ;  /* 0x0000000600067310 */ /* 0x009ea40000201800 */
.L_x_76:
[----:B0-----:R-:W0:Y:S01]  /*3d60*/  LDC.64 R14, c[0x0][0x3c0] ;  /* 0x0000f000ff0e7b82 */ /* 0x001e220000000a00 */
[----:B------:R-:W3:Y:S01]  /*3d70*/  LDCU UR4, c[0x0][0x3a0] ;  /* 0x00007400ff0477ac */ /* 0x000ee20008000800 */
[----:B------:R-:W4:Y:S01]  /*3d80*/  LDCU.128 UR16, c[0x0][0x3e0] ;  /* 0x00007c00ff1077ac */ /* 0x000f220008000c00 */
[----:B------:R-:W1:Y:S01]  /*3d90*/  LDCU.64 UR12, c[0x0][0x3f0] ;  /* 0x00007e00ff0c77ac */ /* 0x000e620008000a00 */
        /* <DEDUP_REMOVED lines=12> */
[----:B0-----:R-:W-:Y:S06]  /*3e60*/  BRA.U !UP2, `(.L_x_72) ;  /* 0x000000050a3c7547 */ /* 0x001fec000b800000 */
[----:B------:R-:W-:Y:S01]  /*3e70*/  IMAD.MOV.U32 R21, RZ, RZ, RZ ;  /* 0x000000ffff157224 */ /* 0x000fe200078e00ff */
[----:B------:R-:W-:Y:S06]  /*3e80*/  BRA.U !UP0, `(.L_x_73) ;  /* 0x0000000108847547 */ /* 0x000fec000b800000 */
[----:B------:R-:W-:-:S07]  /*3e90*/  IMAD.MOV.U32 R21, RZ, RZ, RZ ;  /* 0x000000ffff157224 */ /* 0x000fce00078e00ff */
.L_x_74:
[----:B0-----:R-:W-:Y:S01]  /*3ea0*/  MOV R23, 0x7fc00000 ;  /* 0x7fc0000000177802 */ /* 0x001fe20000000f00 */
        /* <DEDUP_REMOVED lines=31> */
.L_x_73:
        /* <DEDUP_REMOVED lines=23> */
.L_x_75:
[----:B------:R-:W-:Y:S05]  /*4210*/  BRXU UR4 -0x4220                                                        (*"BRANCH_TARGETS .L_x_72,.L_x_154,.L_x_155"*) ;  /* 0xffffffbc04787958 */ /* 0x000fea000b83ffff */
.L_x_155:
[----:B01----:R-:W-:Y:S02]  /*4220*/  IMAD.MOV.U32 R23, RZ, RZ, 0x7fc00000 ;  /* 0x7fc00000ff177424 */ /* 0x003fe400078e00ff */
        /* <DEDUP_REMOVED lines=9> */
[----:B------:R3:W-:Y:S02]  /*42c0*/  STG.E desc[UR20][R18.64+0x4], R23 ;  /* 0x0000041712007986 */ /* 0x0007e4000c101914 */
.L_x_154:
[----:B------:R-:W-:-:S09]  /*42d0*/  ULOP3.LUT UP2, URZ, UR15, 0x1, URZ, 0xc0, !UPT ;  /* 0x000000010fff7892 */ /* 0x000fd2000f84c0ff */
[----:B------:R-:W-:Y:S05]  /*42e0*/  BRA.U !UP2, `(.L_x_72) ;  /* 0x000000010a1c7547 */ /* 0x000fea000b800000 */
[----:B01-3--:R-:W-:Y:S02]  /*42f0*/  IMAD.MOV.U32 R23, RZ, RZ, 0x7fc00000 ;  /* 0x7fc00000ff177424 */ /* 0x00bfe400078e00ff */
[----:B------:R-:W-:-:S04]  /*4300*/  IMAD.WIDE.U32 R14, R21, 0x4, R12 ;  /* 0x00000004150e7825 */ /* 0x000fc800078e000c */
[C---:B------:R-:W-:Y:S01]  /*4310*/  IMAD.WIDE.U32 R16, R21.reuse, 0x4, R10 ;  /* 0x0000000415107825 */ /* 0x040fe200078e000a */
[----:B------:R4:W-:Y:S03]  /*4320*/  STG.E desc[UR20][R14.64], R23 ;  /* 0x000000170e007986 */ /* 0x0009e6000c101914 */
[----:B------:R-:W-:Y:S01]  /*4330*/  IMAD.WIDE.U32 R18, R21, 0x4, R8 ;  /* 0x0000000415127825 */ /* 0x000fe200078e0008 */
[----:B------:R4:W-:Y:S04]  /*4340*/  STG.E desc[UR20][R16.64], R23 ;  /* 0x0000001710007986 */ /* 0x0009e8000c101914 */
[----:B------:R4:W-:Y:S02]  /*4350*/  STG.E desc[UR20][R18.64], R23 ;  /* 0x0000001712007986 */ /* 0x0009e4000c101914 */
.L_x_72:
[----:B01-345:R-:W2:Y:S01]  /*4360*/  F2F.F64.F32 R14, R20 ;  /* 0x00000014000e7310 */ /* 0x03bea20000201800 */
[----:B------:R-:W0:Y:S01]  /*4370*/  LDC.64 R18, c[0x0][0x3c8] ;  /* 0x0000f200ff127b82 */ /* 0x000e220000000a00 */
[----:B------:R-:W-:Y:S01]  /*4380*/  VIADD R3, R3, UR6 ;  /* 0x0000000603037c36 */ /* 0x000fe20008000000 */
[CCC-:B--2---:R-:W-:Y:S02]  /*4390*/  DFMA R16, R6.reuse, R14.reuse, R4.reuse ;  /* 0x0000000e0610722b */ /* 0x1c4fe40000000004 */
[----:B------:R-:W-:-:S08]  /*43a0*/  DFMA R14, R6, -R14, R4 ;  /* 0x8000000e060e722b */ /* 0x000fd00000000004 */
[----:B------:R-:W1:Y:S01]  /*43b0*/  F2F.F32.F64 R17, R16 ;  /* 0x0000001000117310 */ /* 0x000e620000301000 */
[----:B0-----:R-:W-:Y:S01]  /*43c0*/  IMAD.WIDE R12, R19, 0x4, R12 ;  /* 0x00000004130c7825 */ /* 0x001fe200078e020c */
[----:B------:R-:W-:-:S03]  /*43d0*/  ISETP.GE.AND P0, PT, R3, R18, PT ;  /* 0x000000120300720c */ /* 0x000fc60003f06270 */
[C---:B------:R-:W-:Y:S01]  /*43e0*/  IMAD.WIDE R10, R19.reuse, 0x4, R10 ;  /* 0x00000004130a7825 */ /* 0x040fe200078e020a */
[----:B------:R0:W-:Y:S02]  /*43f0*/  STG.E desc[UR20][R12.64], R0 ;  /* 0x000000000c007986 */ /* 0x0001e4000c101914 */
[----:B------:R-:W2:Y:S01]  /*4400*/  F2F.F32.F64 R15, R14 ;  /* 0x0000000e000f7310 */ /* 0x000ea20000301000 */
[----:B------:R-:W-:Y:S01]  /*4410*/  IMAD.WIDE R8, R19, 0x4, R8 ;  /* 0x0000000413087825 */ /* 0x000fe200078e0208 */
[----:B-1----:R0:W-:Y:S04]  /*4420*/  STG.E desc[UR20][R10.64], R17 ;  /* 0x000000110a007986 */ /* 0x0021e8000c101914 */
[----:B--2---:R0:W-:Y:S01]  /*4430*/  STG.E desc[UR20][R8.64], R15 ;  /* 0x0000000f08007986 */ /* 0x0041e2000c101914 */
[----:B------:R-:W-:Y:S05]  /*4440*/  @!P0 BRA `(.L_x_76) ;  /* 0xfffffff800448947 */ /* 0x000fea000383ffff */
[----:B------:R-:W-:Y:S05]  /*4450*/  EXIT ;  /* 0x000000000000794d */ /* 0x000fea0003800000 */
.L_x_22:
[----:B------:R-:W-:Y:S01]  /*4460*/  BSSY.RECONVERGENT B0, `(.L_x_77) ;  /* 0x000005b000007945 */ /* 0x000fe20003800200 */
[----:B------:R-:W-:Y:S01]  /*4470*/  UIADD3 UR5, UPT, UPT, UR15, -0x1, URZ ;  /* 0xffffffff0f057890 */ /* 0x000fe2000fffe0ff */
[----:B------:R-:W0:Y:S01]  /*4480*/  LDCU UR8, c[0x0][0x3a0] ;  /* 0x00007400ff0877ac */ /* 0x000e220008000800 */
[----:B------:R-:W1:Y:S01]  /*4490*/  LDCU.64 UR10, c[0x0][0x3f0] ;  /* 0x00007e00ff0a77ac */ /* 0x000e620008000a00 */
[----:B------:R-:W2:Y:S01]  /*44a0*/  LDCU.128 UR16, c[0x0][0x3e0] ;  /* 0x00007c00ff1077ac */ /* 0x000ea20008000c00 */
[----:B------:R-:W-:Y:S02]  /*44b0*/  ULOP3.LUT UR7, UR15, 0x3, URZ, 0xc0, !UPT ;  /* 0x000000030f077892 */ /* 0x000fe4000f8ec0ff */
[----:B------:R-:W-:Y:S02]  /*44c0*/  ULOP3.LUT UR4, UR15, 0x7ffffffc, URZ, 0xc0, !UPT ;  /* 0x7ffffffc0f047892 */ /* 0x000fe4000f8ec0ff */
[----:B------:R-:W-:-:S11]  /*44d0*/  UISETP.GE.U32.AND UP0, UPT, UR5, 0x3, UPT ;  /* 0x000000030500788c */ /* 0x000fd6000bf06070 */
.L_x_82:
[----:B------:R-:W-:-:S09]  /*44e0*/  UISETP.GE.AND UP1, UPT, UR15, 0x1, UPT ;  /* 0x000000010f00788c */ /* 0x000fd2000bf26270 */
[----:B---34-:R-:W-:Y:S05]  /*44f0*/  BRA.U !UP1, `(.L_x_78) ;  /* 0x0000000509347547 */ /* 0x018fea000b800000 */
[----:B------:R-:W-:Y:S01]  /*4500*/  IMAD.MOV.U32 R0, RZ, RZ, RZ ;  /* 0x000000ffff007224 */ /* 0x000fe200078e00ff */
[----:B------:R-:W-:Y:S06]  /*4510*/  BRA.U !UP0, `(.L_x_79) ;  /* 0x0000000108747547 */ /* 0x000fec000b800000 */
[----:B------:R-:W-:-:S07]  /*4520*/  IMAD.MOV.U32 R0, RZ, RZ, RZ ;  /* 0x000000ffff007224 */ /* 0x000fce00078e00ff */
.L_x_80:
[----:B---3--:R-:W-:Y:S01]  /*4530*/  MOV R5, RZ ;  /* 0x000000ff00057202 */ /* 0x008fe20000000f00 */
[----:B------:R-:W-:Y:S02]  /*4540*/  IMAD.MOV.U32 R4, RZ, RZ, R0 ;  /* 0x000000ffff047224 */ /* 0x000fe400078e0000 */
[----:B------:R-:W-:Y:S02]  /*4550*/  IMAD.MOV.U32 R11, RZ, RZ, 0x7fc00000 ;  /* 0x7fc00000ff0b7424 */ /* 0x000fe400078e00ff */
[----:B0-----:R-:W-:-:S04]  /*4560*/  IMAD.WIDE R4, R3, UR8, R4 ;  /* 0x0000000803047c25 */ /* 0x001fc8000f8e0204 */
[C---:B------:R-:W-:Y:S01]  /*4570*/  IMAD.SHL.U32 R8, R4.reuse, 0x4, RZ ;  /* 0x0000000404087824 */ /* 0x040fe200078e00ff */
[----:B------:R-:W-:Y:S01]  /*4580*/  SHF.L.U64.HI R2, R4, 0x2, R5 ;  /* 0x0000000204027819 */ /* 0x000fe20000010205 */
[----:B------:R-:W-:-:S03]  /*4590*/  VIADD R0, R0, 0x4 ;  /* 0x0000000400007836 */ /* 0x000fc60000000000 */
[C---:B--2---:R-:W-:Y:S02]  /*45a0*/  IADD3 R4, P0, PT, R8.reuse, UR16, RZ ;  /* 0x0000001008047c10 */ /* 0x044fe4000ff1e0ff */
[C---:B------:R-:W-:Y:S02]  /*45b0*/  IADD3 R6, P1, PT, R8.reuse, UR18, RZ ;  /* 0x0000001208067c10 */ /* 0x040fe4000ff3e0ff */
[----:B-1----:R-:W-:Y:S02]  /*45c0*/  IADD3 R8, P2, PT, R8, UR10, RZ ;  /* 0x0000000a08087c10 */ /* 0x002fe4000ff5e0ff */
[C---:B------:R-:W-:Y:S02]  /*45d0*/  IADD3.X R5, PT, PT, R2.reuse, UR17, RZ, P0, !PT ;  /* 0x0000001102057c10 */ /* 0x040fe400087fe4ff */
[C---:B------:R-:W-:Y:S02]  /*45e0*/  IADD3.X R7, PT, PT, R2.reuse, UR19, RZ, P1, !PT ;  /* 0x0000001302077c10 */ /* 0x040fe40008ffe4ff */
[----:B------:R-:W-:Y:S01]  /*45f0*/  IADD3.X R9, PT, PT, R2, UR11, RZ, P2, !PT ;  /* 0x0000000b02097c10 */ /* 0x000fe200097fe4ff */
        /* <DEDUP_REMOVED lines=15> */
.L_x_79:
[----:B------:R-:W-:-:S09]  /*46f0*/  UISETP.NE.AND UP1, UPT, UR7, URZ, UPT ;  /* 0x000000ff0700728c */ /* 0x000fd2000bf25270 */
[----:B------:R-:W-:Y:S05]  /*4700*/  BRA.U !UP1, `(.L_x_78) ;  /* 0x0000000109b07547 */ /* 0x000fea000b800000 */
[----:B------:R-:W-:Y:S02]  /*4710*/  UISETP.NE.AND UP1, UPT, UR7, 0x1, UPT ;  /* 0x000000010700788c */ /* 0x000fe4000bf25270 */
[----:B------:R-:W-:-:S07]  /*4720*/  ULOP3.LUT UP2, URZ, UR15, 0x1, URZ, 0xc0, !UPT ;  /* 0x000000010fff7892 */ /* 0x000fce000f84c0ff */
[----:B------:R-:W-:Y:S05]  /*4730*/  BRA.U !UP1, `(.L_x_81) ;  /* 0x0000000109587547 */ /* 0x000fea000b800000 */
[----:B------:R-:W4:Y:S01]  /*4740*/  LDCU UR5, c[0x0][0x3a0] ;  /* 0x00007400ff0577ac */ /* 0x000f220008000800 */
[----:B---3--:R-:W-:Y:S02]  /*4750*/  HFMA2 R5, -RZ, RZ, 0, 0 ;  /* 0x00000000ff057431 */ /* 0x008fe400000001ff */
[----:B------:R-:W-:Y:S01]  /*4760*/  IMAD.MOV.U32 R4, RZ, RZ, R0 ;  /* 0x000000ffff047224 */ /* 0x000fe200078e0000 */
[----:B------:R-:W3:Y:S01]  /*4770*/  LDCU.128 UR24, c[0x0][0x3e0] ;  /* 0x00007c00ff1877ac */ /* 0x000ee20008000c00 */
[----:B------:R-:W-:Y:S02]  /*4780*/  IMAD.MOV.U32 R11, RZ, RZ, 0x7fc00000 ;  /* 0x7fc00000ff0b7424 */ /* 0x000fe400078e00ff */
[----:B------:R-:W-:Y:S01]  /*4790*/  VIADD R0, R0, 0x2 ;  /* 0x0000000200007836 */ /* 0x000fe20000000000 */
[----:B------:R-:W5:Y:S01]  /*47a0*/  LDCU.64 UR12, c[0x0][0x3f0] ;  /* 0x00007e00ff0c77ac */ /* 0x000f620008000a00 */
[----:B----4-:R-:W-:-:S04]  /*47b0*/  IMAD.WIDE R4, R3, UR5, R4 ;  /* 0x0000000503047c25 */ /* 0x010fc8000f8e0204 */
[C---:B------:R-:W-:Y:S01]  /*47c0*/  IMAD.SHL.U32 R8, R4.reuse, 0x4, RZ ;  /* 0x0000000404087824 */ /* 0x040fe200078e00ff */
[----:B------:R-:W-:-:S04]  /*47d0*/  SHF.L.U64.HI R2, R4, 0x2, R5 ;  /* 0x0000000204027819 */ /* 0x000fc80000010205 */
[C---:B---3--:R-:W-:Y:S02]  /*47e0*/  IADD3 R4, P0, PT, R8.reuse, UR24, RZ ;  /* 0x0000001808047c10 */ /* 0x048fe4000ff1e0ff */
[C---:B------:R-:W-:Y:S02]  /*47f0*/  IADD3 R6, P1, PT, R8.reuse, UR26, RZ ;  /* 0x0000001a08067c10 */ /* 0x040fe4000ff3e0ff */
[----:B-----5:R-:W-:Y:S02]  /*4800*/  IADD3 R8, P2, PT, R8, UR12, RZ ;  /* 0x0000000c08087c10 */ /* 0x020fe4000ff5e0ff */
[C---:B------:R-:W-:Y:S02]  /*4810*/  IADD3.X R5, PT, PT, R2.reuse, UR25, RZ, P0, !PT ;  /* 0x0000001902057c10 */ /* 0x040fe400087fe4ff */
[C---:B------:R-:W-:Y:S02]  /*4820*/  IADD3.X R7, PT, PT, R2.reuse, UR27, RZ, P1, !PT ;  /* 0x0000001b02077c10 */ /* 0x040fe40008ffe4ff */
[----:B------:R-:W-:Y:S01]  /*4830*/  IADD3.X R9, PT, PT, R2, UR13, RZ, P2, !PT ;  /* 0x0000000d02097c10 */ /* 0x000fe200097fe4ff */
[----:B------:R4:W-:Y:S04]  /*4840*/  STG.E desc[UR20][R4.64], R11 ;  /* 0x0000000b04007986 */ /* 0x0009e8000c101914 */
[----:B------:R4:W-:Y:S04]  /*4850*/  STG.E desc[UR20][R6.64], R11 ;  /* 0x0000000b06007986 */ /* 0x0009e8000c101914 */
[----:B------:R4:W-:Y:S04]  /*4860*/  STG.E desc[UR20][R8.64], R11 ;  /* 0x0000000b08007986 */ /* 0x0009e8000c101914 */
[----:B------:R4:W-:Y:S04]  /*4870*/  STG.E desc[UR20][R4.64+0x4], R11 ;  /* 0x0000040b04007986 */ /* 0x0009e8000c101914 */
[----:B------:R4:W-:Y:S04]  /*4880*/  STG.E desc[UR20][R6.64+0x4], R11 ;  /* 0x0000040b06007986 */ /* 0x0009e8000c101914 */
[----:B------:R4:W-:Y:S02]  /*4890*/  STG.E desc[UR20][R8.64+0x4], R11 ;  /* 0x0000040b08007986 */ /* 0x0009e4000c101914 */
.L_x_81:
[----:B------:R-:W-:Y:S05]  /*48a0*/  BRA.U !UP2, `(.L_x_78) ;  /* 0x000000010a487547 */ /* 0x000fea000b800000 */
[----:B------:R-:W5:Y:S01]  /*48b0*/  LDCU UR5, c[0x0][0x3a0] ;  /* 0x00007400ff0577ac */ /* 0x000f620008000800 */
[----:B---34-:R-:W-:Y:S02]  /*48c0*/  IMAD.MOV.U32 R4, RZ, RZ, R0 ;  /* 0x000000ffff047224 */ /* 0x018fe400078e0000 */
[----:B------:R-:W-:Y:S01]  /*48d0*/  IMAD.MOV.U32 R5, RZ, RZ, RZ ;  /* 0x000000ffff057224 */ /* 0x000fe200078e00ff */
[----:B------:R-:W3:Y:S01]  /*48e0*/  LDCU.128 UR24, c[0x0][0x3e0] ;  /* 0x00007c00ff1877ac */ /* 0x000ee20008000c00 */
[----:B------:R-:W-:Y:S01]  /*48f0*/  IMAD.MOV.U32 R11, RZ, RZ, 0x7fc00000 ;  /* 0x7fc00000ff0b7424 */ /* 0x000fe200078e00ff */
[----:B------:R-:W4:Y:S01]  /*4900*/  LDCU.64 UR12, c[0x0][0x3f0] ;  /* 0x00007e00ff0c77ac */ /* 0x000f220008000a00 */
[----:B-----5:R-:W-:-:S03]  /*4910*/  IMAD.WIDE R4, R3, UR5, R4 ;  /* 0x0000000503047c25 */ /* 0x020fc6000f8e0204 */
[C---:B------:R-:W-:Y:S02]  /*4920*/  SHF.L.U32 R8, R4.reuse, 0x2, RZ ;  /* 0x0000000204087819 */ /* 0x040fe400000006ff */
[----:B------:R-:W-:Y:S02]  /*4930*/  SHF.L.U64.HI R0, R4, 0x2, R5 ;  /* 0x0000000204007819 */ /* 0x000fe40000010205 */
[C---:B---3--:R-:W-:Y:S02]  /*4940*/  IADD3 R4, P0, PT, R8.reuse, UR24, RZ ;  /* 0x0000001808047c10 */ /* 0x048fe4000ff1e0ff */
[C---:B------:R-:W-:Y:S02]  /*4950*/  IADD3 R6, P1, PT, R8.reuse, UR26, RZ ;  /* 0x0000001a08067c10 */ /* 0x040fe4000ff3e0ff */
[----:B----4-:R-:W-:Y:S02]  /*4960*/  IADD3 R8, P2, PT, R8, UR12, RZ ;  /* 0x0000000c08087c10 */ /* 0x010fe4000ff5e0ff */
[----:B------:R-:W-:-:S02]  /*4970*/  IADD3.X R5, PT, PT, R0, UR25, RZ, P0, !PT ;  /* 0x0000001900057c10 */ /* 0x000fc400087fe4ff */
[C---:B------:R-:W-:Y:S02]  /*4980*/  IADD3.X R7, PT, PT, R0.reuse, UR27, RZ, P1, !PT ;  /* 0x0000001b00077c10 */ /* 0x040fe40008ffe4ff */
[----:B------:R-:W-:Y:S01]  /*4990*/  IADD3.X R9, PT, PT, R0, UR13, RZ, P2, !PT ;  /* 0x0000000d00097c10 */ /* 0x000fe200097fe4ff */
[----:B------:R3:W-:Y:S04]  /*49a0*/  STG.E desc[UR20][R4.64], R11 ;  /* 0x0000000b04007986 */ /* 0x0007e8000c101914 */
[----:B------:R3:W-:Y:S04]  /*49b0*/  STG.E desc[UR20][R6.64], R11 ;  /* 0x0000000b06007986 */ /* 0x0007e8000c101914 */
[----:B------:R3:W-:Y:S02]  /*49c0*/  STG.E desc[UR20][R8.64], R11 ;  /* 0x0000000b08007986 */ /* 0x0007e4000c101914 */
.L_x_78:
[----:B------:R-:W5:Y:S01]  /*49d0*/  LDCU UR5, c[0x0][0x3c8] ;  /* 0x00007900ff0577ac */ /* 0x000f620008000800 */
[----:B------:R-:W-:-:S05]  /*49e0*/  VIADD R3, R3, UR6 ;  /* 0x0000000603037c36 */ /* 0x000fca0008000000 */
[----:B-----5:R-:W-:-:S13]  /*49f0*/  ISETP.GE.AND P0, PT, R3, UR5, PT ;  /* 0x0000000503007c0c */ /* 0x020fda000bf06270 */
[----:B------:R-:W-:Y:S05]  /*4a00*/  @!P0 BRA `(.L_x_82) ;  /* 0xfffffff800b48947 */ /* 0x000fea000383ffff */
[----:B012---:R-:W-:Y:S05]  /*4a10*/  BSYNC.RECONVERGENT B0 ;  /* 0x0000000000007941 */ /* 0x007fea0003800200 */
.L_x_77:
[----:B------:R-:W-:Y:S05]  /*4a20*/  EXIT ;  /* 0x000000000000794d */ /* 0x000fea0003800000 */
        .weak           $__internal_1_$__cuda_sm20_div_rn_f64_full
        .type           $__internal_1_$__cuda_sm20_div_rn_f64_full,@function
        .size           $__internal_1_$__cuda_sm20_div_rn_f64_full,($lpc_batch_f32$__internal_trig_reduction_slowpathd - $__internal_1_$__cuda_sm20_div_rn_f64_full)
$__internal_1_$__cuda_sm20_div_rn_f64_full:
[C---:B------:R-:W-:Y:S01]  /*4a30*/  FSETP.GEU.AND P0, PT, |R17|.reuse, 1.469367938527859385e-39, PT ;  /* 0x001000001100780b */ /* 0x040fe20003f0e200 */
[----:B------:R-:W-:Y:S01]  /*4a40*/  IMAD.MOV.U32 R19, RZ, RZ, R23 ;  /* 0x000000ffff137224 */ /* 0x000fe200078e0017 */
[----:B------:R-:W-:Y:S01]  /*4a50*/  LOP3.LUT R42, R17, 0x800fffff, RZ, 0xc0, !PT ;  /* 0x800fffff112a7812 */ /* 0x000fe200078ec0ff */
[----:B------:R-:W-:Y:S01]  /*4a60*/  IMAD.MOV.U32 R18, RZ, RZ, R20 ;  /* 0x000000ffff127224 */ /* 0x000fe200078e0014 */
[----:B------:R-:W-:Y:S01]  /*4a70*/  MOV R20, 0x1 ;  /* 0x0000000100147802 */ /* 0x000fe20000000f00 */
[----:B------:R-:W-:Y:S01]  /*4a80*/  IMAD.MOV.U32 R34, RZ, RZ, 0x1ca00000 ;  /* 0x1ca00000ff227424 */ /* 0x000fe200078e00ff */
[----:B------:R-:W-:Y:S01]  /*4a90*/  LOP3.LUT R43, R42, 0x3ff00000, RZ, 0xfc, !PT ;  /* 0x3ff000002a2b7812 */ /* 0x000fe200078efcff */
[----:B------:R-:W-:Y:S01]  /*4aa0*/  IMAD.MOV.U32 R42, RZ, RZ, R16 ;  /* 0x000000ffff2a7224 */ /* 0x000fe200078e0010 */
[C---:B------:R-:W-:Y:S01]  /*4ab0*/  FSETP.GEU.AND P2, PT, |R19|.reuse, 1.469367938527859385e-39, PT ;  /* 0x001000001300780b */ /* 0x040fe20003f4e200 */
[----:B------:R-:W-:Y:S01]  /*4ac0*/  BSSY.RECONVERGENT B3, `(.L_x_83) ;  /* 0x0000050000037945 */ /* 0x000fe20003800200 */
[----:B------:R-:W-:-:S02]  /*4ad0*/  LOP3.LUT R41, R19, 0x7ff00000, RZ, 0xc0, !PT ;  /* 0x7ff0000013297812 */ /* 0x000fc400078ec0ff */
[----:B------:R-:W-:Y:S01]  /*4ae0*/  LOP3.LUT R46, R17, 0x7ff00000, RZ, 0xc0, !PT ;  /* 0x7ff00000112e7812 */ /* 0x000fe200078ec0ff */
[----:B------:R-:W-:Y:S02]  /*4af0*/  @!P0 DMUL R42, R16, 8.98846567431157953865e+307 ;  /* 0x7fe00000102a8828 */ /* 0x000fe40000000000 */
[----:B------:R-:W-:Y:S01]  /*4b00*/  IMAD.MOV.U32 R45, RZ, RZ, R41 ;  /* 0x000000ffff2d7224 */ /* 0x000fe200078e0029 */
[----:B------:R-:W-:-:S03]  /*4b10*/  ISETP.GE.U32.AND P1, PT, R41, R46, PT ;  /* 0x0000002e2900720c */ /* 0x000fc60003f26070 */
[----:B------:R-:W0:Y:S02]  /*4b20*/  MUFU.RCP64H R21, R43 ;  /* 0x0000002b00157308 */ /* 0x000e240000001800 */
[----:B------:R-:W-:Y:S02]  /*4b30*/  @!P2 LOP3.LUT R24, R17, 0x7ff00000, RZ, 0xc0, !PT ;  /* 0x7ff000001118a812 */ /* 0x000fe400078ec0ff */
[----:B------:R-:W-:Y:S02]  /*4b40*/  @!P0 LOP3.LUT R46, R43, 0x7ff00000, RZ, 0xc0, !PT ;  /* 0x7ff000002b2e8812 */ /* 0x000fe400078ec0ff */
[----:B------:R-:W-:Y:S02]  /*4b50*/  @!P2 ISETP.GE.U32.AND P3, PT, R41, R24, PT ;  /* 0x000000182900a20c */ /* 0x000fe40003f66070 */
[----:B------:R-:W-:Y:S02]  /*4b60*/  IADD3 R48, PT, PT, R46, -0x1, RZ ;  /* 0xffffffff2e307810 */ /* 0x000fe40007ffe0ff */
[----:B------:R-:W-:-:S04]  /*4b70*/  @!P2 SEL R25, R34, 0x63400000, !P3 ;  /* 0x634000002219a807 */ /* 0x000fc80005800000 */
[----:B------:R-:W-:Y:S01]  /*4b80*/  @!P2 LOP3.LUT R26, R25, 0x80000000, R19, 0xf8, !PT ;  /* 0x80000000191aa812 */ /* 0x000fe200078ef813 */
[----:B0-----:R-:W-:-:S03]  /*4b90*/  DFMA R22, R20, -R42, 1 ;  /* 0x3ff000001416742b */ /* 0x001fc6000000082a */
[----:B------:R-:W-:Y:S01]  /*4ba0*/  @!P2 LOP3.LUT R27, R26, 0x100000, RZ, 0xfc, !PT ;  /* 0x001000001a1ba812 */ /* 0x000fe200078efcff */
[----:B------:R-:W-:-:S04]  /*4bb0*/  @!P2 IMAD.MOV.U32 R26, RZ, RZ, RZ ;  /* 0x000000ffff1aa224 */ /* 0x000fc800078e00ff */
[----:B------:R-:W-:-:S08]  /*4bc0*/  DFMA R22, R22, R22, R22 ;  /* 0x000000161616722b */ /* 0x000fd00000000016 */
[----:B------:R-:W-:Y:S01]  /*4bd0*/  DFMA R22, R20, R22, R20 ;  /* 0x000000161416722b */ /* 0x000fe20000000014 */
[----:B------:R-:W-:Y:S01]  /*4be0*/  SEL R21, R34, 0x63400000, !P1 ;  /* 0x6340000022157807 */ /* 0x000fe20004800000 */
[----:B------:R-:W-:-:S03]  /*4bf0*/  IMAD.MOV.U32 R20, RZ, RZ, R18 ;  /* 0x000000ffff147224 */ /* 0x000fc600078e0012 */
[----:B------:R-:W-:-:S03]  /*4c00*/  LOP3.LUT R21, R21, 0x800fffff, R19, 0xf8, !PT ;  /* 0x800fffff15157812 */ /* 0x000fc600078ef813 */
[----:B------:R-:W-:-:S03]  /*4c10*/  DFMA R24, R22, -R42, 1 ;  /* 0x3ff000001618742b */ /* 0x000fc6000000082a */
[----:B------:R-:W-:-:S05]  /*4c20*/  @!P2 DFMA R20, R20, 2, -R26 ;  /* 0x400000001414a82b */ /* 0x000fca000000081a */
[----:B------:R-:W-:-:S05]  /*4c30*/  DFMA R22, R22, R24, R22 ;  /* 0x000000181616722b */ /* 0x000fca0000000016 */
[----:B------:R-:W-:-:S03]  /*4c40*/  @!P2 LOP3.LUT R45, R21, 0x7ff00000, RZ, 0xc0, !PT ;  /* 0x7ff00000152da812 */ /* 0x000fc600078ec0ff */
[----:B------:R-:W-:Y:S02]  /*4c50*/  DMUL R24, R22, R20 ;  /* 0x0000001416187228 */ /* 0x000fe40000000000 */
[----:B------:R-:W-:-:S05]  /*4c60*/  VIADD R47, R45, 0xffffffff ;  /* 0xffffffff2d2f7836 */ /* 0x000fca0000000000 */
[----:B------:R-:W-:Y:S01]  /*4c70*/  ISETP.GT.U32.AND P0, PT, R47, 0x7feffffe, PT ;  /* 0x7feffffe2f00780c */ /* 0x000fe20003f04070 */
[----:B------:R-:W-:-:S03]  /*4c80*/  DFMA R26, R24, -R42, R20 ;  /* 0x8000002a181a722b */ /* 0x000fc60000000014 */
[----:B------:R-:W-:-:S05]  /*4c90*/  ISETP.GT.U32.OR P0, PT, R48, 0x7feffffe, P0 ;  /* 0x7feffffe3000780c */ /* 0x000fca0000704470 */
[----:B------:R-:W-:-:S08]  /*4ca0*/  DFMA R26, R22, R26, R24 ;  /* 0x0000001a161a722b */ /* 0x000fd00000000018 */
[----:B------:R-:W-:Y:S05]  /*4cb0*/  @P0 BRA `(.L_x_84) ;  /* 0x00000000006c0947 */ /* 0x000fea0003800000 */
[----:B------:R-:W-:-:S04]  /*4cc0*/  LOP3.LUT R22, R17, 0x7ff00000, RZ, 0xc0, !PT ;  /* 0x7ff0000011167812 */ /* 0x000fc800078ec0ff */
[CC--:B------:R-:W-:Y:S02]  /*4cd0*/  VIADDMNMX R18, R41.reuse, -R22.reuse, 0xb9600000, !PT ;  /* 0xb960000029127446 */ /* 0x0c0fe40007800916 */
[----:B------:R-:W-:Y:S02]  /*4ce0*/  ISETP.GE.U32.AND P0, PT, R41, R22, PT ;  /* 0x000000162900720c */ /* 0x000fe40003f06070 */
[----:B------:R-:W-:Y:S02]  /*4cf0*/  VIMNMX R18, PT, PT, R18, 0x46a00000, PT ;  /* 0x46a0000012127848 */ /* 0x000fe40003fe0100 */
[----:B------:R-:W-:-:S05]  /*4d00*/  SEL R19, R34, 0x63400000, !P0 ;  /* 0x6340000022137807 */ /* 0x000fca0004000000 */
[----:B------:R-:W-:Y:S02]  /*4d10*/  IMAD.IADD R24, R18, 0x1, -R19 ;  /* 0x0000000112187824 */ /* 0x000fe400078e0a13 */
[----:B------:R-:W-:Y:S02]  /*4d20*/  IMAD.MOV.U32 R18, RZ, RZ, RZ ;  /* 0x000000ffff127224 */ /* 0x000fe400078e00ff */
[----:B------:R-:W-:-:S06]  /*4d30*/  VIADD R19, R24, 0x7fe00000 ;  /* 0x7fe0000018137836 */ /* 0x000fcc0000000000 */
[----:B------:R-:W-:-:S10]  /*4d40*/  DMUL R22, R26, R18 ;  /* 0x000000121a167228 */ /* 0x000fd40000000000 */
[----:B------:R-:W-:-:S13]  /*4d50*/  FSETP.GTU.AND P0, PT, |R23|, 1.469367938527859385e-39, PT ;  /* 0x001000001700780b */ /* 0x000fda0003f0c200 */
[----:B------:R-:W-:Y:S05]  /*4d60*/  @P0 BRA `(.L_x_85) ;  /* 0x0000000000940947 */ /* 0x000fea0003800000 */
[----:B------:R-:W-:Y:S01]  /*4d70*/  DFMA R20, R26, -R42, R20 ;  /* 0x8000002a1a14722b */ /* 0x000fe20000000014 */
[----:B------:R-:W-:-:S09]  /*4d80*/  IMAD.MOV.U32 R18, RZ, RZ, RZ ;  /* 0x000000ffff127224 */ /* 0x000fd200078e00ff */
[C---:B------:R-:W-:Y:S02]  /*4d90*/  FSETP.NEU.AND P0, PT, R21.reuse, RZ, PT ;  /* 0x000000ff1500720b */ /* 0x040fe40003f0d000 */
[----:B------:R-:W-:-:S04]  /*4da0*/  LOP3.LUT R25, R21, 0x80000000, R17, 0x48, !PT ;  /* 0x8000000015197812 */ /* 0x000fc800078e4811 */
[----:B------:R-:W-:-:S07]  /*4db0*/  LOP3.LUT R19, R25, R19, RZ, 0xfc, !PT ;  /* 0x0000001319137212 */ /* 0x000fce00078efcff */
[----:B------:R-:W-:Y:S05]  /*4dc0*/  @!P0 BRA `(.L_x_85) ;  /* 0x00000000007c8947 */ /* 0x000fea0003800000 */
[----:B------:R-:W-:Y:S01]  /*4dd0*/  IMAD.MOV R17, RZ, RZ, -R24 ;  /* 0x000000ffff117224 */ /* 0x000fe200078e0a18 */
[----:B------:R-:W-:Y:S01]  /*4de0*/  MOV R16, RZ ;  /* 0x000000ff00107202 */ /* 0x000fe20000000f00 */
[----:B------:R-:W-:-:S05]  /*4df0*/  DMUL.RP R18, R26, R18 ;  /* 0x000000121a127228 */ /* 0x000fca0000008000 */
[----:B------:R-:W-:-:S05]  /*4e00*/  DFMA R16, R22, -R16, R26 ;  /* 0x800000101610722b */ /* 0x000fca000000001a */
[----:B------:R-:W-:Y:S02]  /*4e10*/  LOP3.LUT R25, R19, R25, RZ, 0x3c, !PT ;  /* 0x0000001913197212 */ /* 0x000fe400078e3cff */
[----:B------:R-:W-:-:S04]  /*4e20*/  IADD3 R16, PT, PT, -R24, -0x43300000, RZ ;  /* 0xbcd0000018107810 */ /* 0x000fc80007ffe1ff */
[----:B------:R-:W-:-:S04]  /*4e30*/  FSETP.NEU.AND P0, PT, |R17|, R16, PT ;  /* 0x000000101100720b */ /* 0x000fc80003f0d200 */
[----:B------:R-:W-:Y:S02]  /*4e40*/  FSEL R22, R18, R22, !P0 ;  /* 0x0000001612167208 */ /* 0x000fe40004000000 */
[----:B------:R-:W-:Y:S01]  /*4e50*/  FSEL R23, R25, R23, !P0 ;  /* 0x0000001719177208 */ /* 0x000fe20004000000 */
[----:B------:R-:W-:Y:S06]  /*4e60*/  BRA `(.L_x_85) ;  /* 0x0000000000547947 */ /* 0x000fec0003800000 */
.L_x_84:
[----:B------:R-:W-:-:S14]  /*4e70*/  DSETP.NAN.AND P0, PT, R18, R18, PT ;  /* 0x000000121200722a */ /* 0x000fdc0003f08000 */
[----:B------:R-:W-:Y:S05]  /*4e80*/  @P0 BRA `(.L_x_86) ;  /* 0x0000000000440947 */ /* 0x000fea0003800000 */
[----:B------:R-:W-:-:S14]  /*4e90*/  DSETP.NAN.AND P0, PT, R16, R16, PT ;  /* 0x000000101000722a */ /* 0x000fdc0003f08000 */
[----:B------:R-:W-:Y:S05]  /*4ea0*/  @P0 BRA `(.L_x_87) ;  /* 0x0000000000300947 */ /* 0x000fea0003800000 */
[----:B------:R-:W-:Y:S01]  /*4eb0*/  ISETP.NE.AND P0, PT, R45, R46, PT ;  /* 0x0000002e2d00720c */ /* 0x000fe20003f05270 */
[----:B------:R-:W-:Y:S02]  /*4ec0*/  IMAD.MOV.U32 R22, RZ, RZ, 0x0 ;  /* 0x00000000ff167424 */ /* 0x000fe400078e00ff */
[----:B------:R-:W-:-:S10]  /*4ed0*/  IMAD.MOV.U32 R23, RZ, RZ, -0x80000 ;  /* 0xfff80000ff177424 */ /* 0x000fd400078e00ff */
[----:B------:R-:W-:Y:S05]  /*4ee0*/  @!P0 BRA `(.L_x_85) ;  /* 0x0000000000348947 */ /* 0x000fea0003800000 */
[----:B------:R-:W-:Y:S02]  /*4ef0*/  ISETP.NE.AND P0, PT, R45, 0x7ff00000, PT ;  /* 0x7ff000002d00780c */ /* 0x000fe40003f05270 */
[----:B------:R-:W-:Y:S02]  /*4f00*/  LOP3.LUT R23, R19, 0x80000000, R17, 0x48, !PT ;  /* 0x8000000013177812 */ /* 0x000fe400078e4811 */
[----:B------:R-:W-:-:S13]  /*4f10*/  ISETP.EQ.OR P0, PT, R46, RZ, !P0 ;  /* 0x000000ff2e00720c */ /* 0x000fda0004702670 */
[----:B------:R-:W-:Y:S01]  /*4f20*/  @P0 LOP3.LUT R16, R23, 0x7ff00000, RZ, 0xfc, !PT ;  /* 0x7ff0000017100812 */ /* 0x000fe200078efcff */
[----:B------:R-:W-:Y:S02]  /*4f30*/  @!P0 IMAD.MOV.U32 R22, RZ, RZ, RZ ;  /* 0x000000ffff168224 */ /* 0x000fe400078e00ff */
[----:B------:R-:W-:Y:S02]  /*4f40*/  @P0 IMAD.MOV.U32 R22, RZ, RZ, RZ ;  /* 0x000000ffff160224 */ /* 0x000fe400078e00ff */
[----:B------:R-:W-:Y:S01]  /*4f50*/  @P0 IMAD.MOV.U32 R23, RZ, RZ, R16 ;  /* 0x000000ffff170224 */ /* 0x000fe200078e0010 */
[----:B------:R-:W-:Y:S06]  /*4f60*/  BRA `(.L_x_85) ;  /* 0x0000000000147947 */ /* 0x000fec0003800000 */
.L_x_87:
[----:B------:R-:W-:Y:S02]  /*4f70*/  LOP3.LUT R23, R17, 0x80000, RZ, 0xfc, !PT ;  /* 0x0008000011177812 */ /* 0x000fe400078efcff */
[----:B------:R-:W-:Y:S01]  /*4f80*/  MOV R22, R16 ;  /* 0x0000001000167202 */ /* 0x000fe20000000f00 */
[----:B------:R-:W-:Y:S06]  /*4f90*/  BRA `(.L_x_85) ;  /* 0x0000000000087947 */ /* 0x000fec0003800000 */
.L_x_86:
[----:B------:R-:W-:Y:S01]  /*4fa0*/  LOP3.LUT R23, R19, 0x80000, RZ, 0xfc, !PT ;  /* 0x0008000013177812 */ /* 0x000fe200078efcff */
[----:B------:R-:W-:-:S07]  /*4fb0*/  IMAD.MOV.U32 R22, RZ, RZ, R18 ;  /* 0x000000ffff167224 */ /* 0x000fce00078e0012 */
.L_x_85:
[----:B------:R-:W-:Y:S05]  /*4fc0*/  BSYNC.RECONVERGENT B3 ;  /* 0x0000000000037941 */ /* 0x000fea0003800200 */
.L_x_83:
[----:B------:R-:W-:Y:S02]  /*4fd0*/  IMAD.MOV.U32 R45, RZ, RZ, 0x0 ;  /* 0x00000000ff2d7424 */ /* 0x000fe400078e00ff */
[----:B------:R-:W-:Y:S02]  /*4fe0*/  IMAD.MOV.U32 R16, RZ, RZ, R22 ;  /* 0x000000ffff107224 */ /* 0x000fe400078e0016 */
[----:B------:R-:W-:Y:S01]  /*4ff0*/  IMAD.MOV.U32 R17, RZ, RZ, R23 ;  /* 0x000000ffff117224 */ /* 0x000fe200078e0017 */
[----:B------:R-:W-:Y:S06]  /*5000*/  RET.REL.NODEC R44 `(lpc_batch_f32) ;  /* 0xffffffac2cfc7950 */ /* 0x000fec0003c3ffff */
        .type           $lpc_batch_f32$__internal_trig_reduction_slowpathd,@function
        .size           $lpc_batch_f32$__internal_trig_reduction_slowpathd,(.L_x_158 - $lpc_batch_f32$__internal_trig_reduction_slowpathd)
$lpc_batch_f32$__internal_trig_reduction_slowpathd:
[--C-:B------:R-:W-:Y:S01]  /*5010*/  SHF.R.U32.HI R24, RZ, 0x14, R17.reuse ;  /* 0x00000014ff187819 */ /* 0x100fe20000011611 */
[----:B------:R-:W-:Y:S01]  /*5020*/  IMAD.MOV.U32 R45, RZ, RZ, R17 ;  /* 0x000000ffff2d7224 */ /* 0x000fe200078e0011 */
[----:B------:R-:W-:Y:S02]  /*5030*/  MOV R20, RZ ;  /* 0x000000ff00147202 */ /* 0x000fe40000000f00 */
[----:B------:R-:W-:-:S04]  /*5040*/  LOP3.LUT R18, R24, 0x7ff, RZ, 0xc0, !PT ;  /* 0x000007ff18127812 */ /* 0x000fc800078ec0ff */
[----:B------:R-:W-:-:S13]  /*5050*/  ISETP.NE.AND P0, PT, R18, 0x7ff, PT ;  /* 0x000007ff1200780c */ /* 0x000fda0003f05270 */
[----:B------:R-:W-:Y:S05]  /*5060*/  @!P0 BRA `(.L_x_88) ;  /* 0x0000000800448947 */ /* 0x000fea0003800000 */
[----:B------:R-:W-:Y:S01]  /*5070*/  VIADD R18, R18, 0xfffffc00 ;  /* 0xfffffc0012127836 */ /* 0x000fe20000000000 */
[----:B------:R-:W-:Y:S01]  /*5080*/  BSSY.RECONVERGENT B4, `(.L_x_89) ;  /* 0x000002e000047945 */ /* 0x000fe20003800200 */
[----:B------:R-:W-:-:S03]  /*5090*/  CS2R R22, SRZ ;  /* 0x0000000000167805 */ /* 0x000fc6000001ff00 */
[----:B------:R-:W-:Y:S02]  /*50a0*/  SHF.R.U32.HI R25, RZ, 0x6, R18 ;  /* 0x00000006ff197819 */ /* 0x000fe40000011612 */
[----:B------:R-:W-:Y:S02]  /*50b0*/  ISETP.GE.U32.AND P0, PT, R18, 0x80, PT ;  /* 0x000000801200780c */ /* 0x000fe40003f06070 */
[C---:B------:R-:W-:Y:S02]  /*50c0*/  IADD3 R26, PT, PT, -R25.reuse, 0x13, RZ ;  /* 0x00000013191a7810 */ /* 0x040fe40007ffe1ff */
[----:B------:R-:W-:Y:S02]  /*50d0*/  IADD3 R46, PT, PT, -R25, 0xf, RZ ;  /* 0x0000000f192e7810 */ /* 0x000fe40007ffe1ff */
[----:B------:R-:W-:-:S04]  /*50e0*/  SEL R26, R26, 0x12, P0 ;  /* 0x000000121a1a7807 */ /* 0x000fc80000000000 */
[----:B------:R-:W-:-:S13]  /*50f0*/  ISETP.GE.AND P0, PT, R46, R26, PT ;  /* 0x0000001a2e00720c */ /* 0x000fda0003f06270 */
[----:B------:R-:W-:Y:S05]  /*5100*/  @P0 BRA `(.L_x_90) ;  /* 0x0000000000940947 */ /* 0x000fea0003800000 */
[----:B------:R-:W0:Y:S01]  /*5110*/  LDC.64 R18, c[0x0][0x358] ;  /* 0x0000d600ff127b82 */ /* 0x000e220000000a00 */
[C---:B------:R-:W-:Y:S01]  /*5120*/  SHF.L.U64.HI R27, R44.reuse, 0xb, R45 ;  /* 0x0000000b2c1b7819 */ /* 0x040fe2000001022d */
[----:B------:R-:W-:Y:S01]  /*5130*/  BSSY.RECONVERGENT B5, `(.L_x_91) ;  /* 0x0000021000057945 */ /* 0x000fe20003800200 */
[----:B------:R-:W-:Y:S01]  /*5140*/  IMAD.SHL.U32 R41, R44, 0x800, RZ ;  /* 0x000008002c297824 */ /* 0x000fe200078e00ff */
[----:B------:R-:W-:Y:S01]  /*5150*/  IADD3 R45, PT, PT, RZ, -R25, -R26 ;  /* 0x80000019ff2d7210 */ /* 0x000fe20007ffe81a */
[----:B------:R-:W-:Y:S01]  /*5160*/  IMAD.MOV.U32 R44, RZ, RZ, RZ ;  /* 0x000000ffff2c7224 */ /* 0x000fe200078e00ff */
[----:B------:R-:W-:Y:S02]  /*5170*/  CS2R R22, SRZ ;  /* 0x0000000000167805 */ /* 0x000fe4000001ff00 */
[----:B------:R-:W-:-:S07]  /*5180*/  LOP3.LUT R27, R27, 0x80000000, RZ, 0xfc, !PT ;  /* 0x800000001b1b7812 */ /* 0x000fce00078efcff */
.L_x_92:
[----:B------:R-:W1:Y:S01]  /*5190*/  LDC.64 R20, c[0x4][0x8] ;  /* 0x01000200ff147b82 */ /* 0x000e620000000a00 */
[----:B0-----:R-:W-:Y:S02]  /*51a0*/  R2UR UR26, R18 ;  /* 0x00000000121a72ca */ /* 0x001fe400000e0000 */
[----:B------:R-:W-:Y:S01]  /*51b0*/  R2UR UR27, R19 ;  /* 0x00000000131b72ca */ /* 0x000fe200000e0000 */
[----:B-1----:R-:W-:-:S12]  /*51c0*/  IMAD.WIDE R50, R46, 0x8, R20 ;  /* 0x000000082e327825 */ /* 0x002fd800078e0214 */
[----:B------:R-:W2:Y:S01]  /*51d0*/  LDG.E.64.CONSTANT R20, desc[UR26][R50.64] ;  /* 0x0000001a32147981 */ /* 0x000ea2000c1e9b00 */
[----:B------:R-:W-:Y:S02]  /*51e0*/  VIADD R45, R45, 0x1 ;  /* 0x000000012d2d7836 */ /* 0x000fe40000000000 */
[----:B------:R-:W-:Y:S02]  /*51f0*/  VIADD R46, R46, 0x1 ;  /* 0x000000012e2e7836 */ /* 0x000fe40000000000 */
[----:B--2---:R-:W-:-:S04]  /*5200*/  IMAD.WIDE.U32 R22, P3, R20, R41, R22 ;  /* 0x0000002914167225 */ /* 0x004fc80007860016 */
[C---:B------:R-:W-:Y:S02]  /*5210*/  IMAD R47, R20.reuse, R27, RZ ;  /* 0x0000001b142f7224 */ /* 0x040fe400078e02ff */
[----:B------:R-:W-:Y:S02]  /*5220*/  IMAD R48, R21, R41, RZ ;  /* 0x0000002915307224 */ /* 0x000fe400078e02ff */
[----:B------:R-:W-:Y:S01]  /*5230*/  IMAD.HI.U32 R20, R20, R27, RZ ;  /* 0x0000001b14147227 */ /* 0x000fe200078e00ff */
[----:B------:R-:W-:-:S03]  /*5240*/  IADD3 R47, P0, PT, R47, R23, RZ ;  /* 0x000000172f2f7210 */ /* 0x000fc60007f1e0ff */
[----:B------:R-:W-:Y:S01]  /*5250*/  IMAD R23, R44, 0x8, R1 ;  /* 0x000000082c177824 */ /* 0x000fe200078e0201 */
[----:B------:R-:W-:Y:S01]  /*5260*/  IADD3 R49, P1, PT, R48, R47, RZ ;  /* 0x0000002f30317210 */ /* 0x000fe20007f3e0ff */
[----:B------:R-:W-:Y:S01]  /*5270*/  IMAD.MOV.U32 R48, RZ, RZ, R22 ;  /* 0x000000ffff307224 */ /* 0x000fe200078e0016 */
[----:B------:R-:W-:Y:S01]  /*5280*/  IADD3.X R47, PT, PT, R20, RZ, RZ, P3, !PT ;  /* 0x000000ff142f7210 */ /* 0x000fe20001ffe4ff */
[----:B------:R-:W-:-:S03]  /*5290*/  IMAD.HI.U32 R22, R21, R41, RZ ;  /* 0x0000002915167227 */ /* 0x000fc600078e00ff */
[----:B------:R0:W-:Y:S01]  /*52a0*/  STL.64 [R23], R48 ;  /* 0x0000003017007387 */ /* 0x0001e20000100a00 */
[----:B------:R-:W-:Y:S01]  /*52b0*/  IMAD.HI.U32 R20, R21, R27, RZ ;  /* 0x0000001b15147227 */ /* 0x000fe200078e00ff */
[----:B------:R-:W-:-:S03]  /*52c0*/  IADD3.X R22, P0, PT, R22, R47, RZ, P0, !PT ;  /* 0x0000002f16167210 */ /* 0x000fc6000071e4ff */
[----:B------:R-:W-:Y:S02]  /*52d0*/  IMAD R21, R21, R27, RZ ;  /* 0x0000001b15157224 */ /* 0x000fe400078e02ff */
[----:B------:R-:W-:Y:S01]  /*52e0*/  IMAD.X R20, RZ, RZ, R20, P0 ;  /* 0x000000ffff147224 */ /* 0x000fe200000e0614 */
[----:B------:R-:W-:Y:S01]  /*52f0*/  ISETP.NE.AND P0, PT, R45, -0xf, PT ;  /* 0xfffffff12d00780c */ /* 0x000fe20003f05270 */
[----:B------:R-:W-:Y:S01]  /*5300*/  VIADD R44, R44, 0x1 ;  /* 0x000000012c2c7836 */ /* 0x000fe20000000000 */
[----:B------:R-:W-:-:S05]  /*5310*/  IADD3.X R22, P1, PT, R21, R22, RZ, P1, !PT ;  /* 0x0000001615167210 */ /* 0x000fca0000f3e4ff */
[----:B0-----:R-:W-:-:S06]  /*5320*/  IMAD.X R23, RZ, RZ, R20, P1 ;  /* 0x000000ffff177224 */ /* 0x001fcc00008e0614 */
[----:B------:R-:W-:Y:S05]  /*5330*/  @P0 BRA `(.L_x_92) ;  /* 0xfffffffc00940947 */ /* 0x000fea000383ffff */
[----:B------:R-:W-:Y:S05]  /*5340*/  BSYNC.RECONVERGENT B5 ;  /* 0x0000000000057941 */ /* 0x000fea0003800200 */
.L_x_91:
[----:B------:R-:W-:-:S07]  /*5350*/  MOV R46, R26 ;  /* 0x0000001a002e7202 */ /* 0x000fce0000000f00 */
.L_x_90:
[----:B------:R-:W-:Y:S05]  /*5360*/  BSYNC.RECONVERGENT B4 ;  /* 0x0000000000047941 */ /* 0x000fea0003800200 */
.L_x_89:
[----:B------:R-:W-:Y:S01]  /*5370*/  LOP3.LUT P0, R27, R24, 0x3f, RZ, 0xc0, !PT ;  /* 0x0000003f181b7812 */ /* 0x000fe2000780c0ff */
[----:B------:R-:W-:-:S04]  /*5380*/  IMAD.IADD R18, R25, 0x1, R46 ;  /* 0x0000000119127824 */ /* 0x000fc800078e022e */
[----:B------:R-:W-:-:S05]  /*5390*/  IMAD.U32 R45, R18, 0x8, R1 ;  /* 0x00000008122d7824 */ /* 0x000fca00078e0001 */
[----:B------:R0:W-:Y:S04]  /*53a0*/  STL.64 [R45+-0x78], R22 ;  /* 0xffff88162d007387 */ /* 0x0001e80000100a00 */
[----:B------:R-:W2:Y:S04]  /*53b0*/  @P0 LDL.64 R24, [R1+0x8] ;  /* 0x0000080001180983 */ /* 0x000ea80000100a00 */
[----:B------:R-:W3:Y:S04]  /*53c0*/  LDL.64 R18, [R1+0x10] ;  /* 0x0000100001127983 */ /* 0x000ee80000100a00 */
[----:B------:R-:W4:Y:S01]  /*53d0*/  LDL.64 R20, [R1+0x18] ;  /* 0x0000180001147983 */ /* 0x000f220000100a00 */
[----:B------:R-:W-:Y:S01]  /*53e0*/  BSSY.RECONVERGENT B4, `(.L_x_93) ;  /* 0x0000035000047945 */ /* 0x000fe20003800200 */
[----:B--2---:R-:W-:-:S02]  /*53f0*/  @P0 SHF.R.U64 R46, R24, 0x1, R25 ;  /* 0x00000001182e0819 */ /* 0x004fc40000001219 */
[----:B------:R-:W-:Y:S02]  /*5400*/  @P0 SHF.R.U32.HI R48, RZ, 0x1, R25 ;  /* 0x00000001ff300819 */ /* 0x000fe40000011619 */
[----:B------:R-:W-:Y:S02]  /*5410*/  @P0 LOP3.LUT R25, R27, 0x3f, RZ, 0x3c, !PT ;  /* 0x0000003f1b190812 */ /* 0x000fe400078e3cff */
[--C-:B---3--:R-:W-:Y:S02]  /*5420*/  @P0 SHF.R.U32.HI R24, RZ, 0x1, R19.reuse ;  /* 0x00000001ff180819 */ /* 0x108fe40000011613 */
[C---:B------:R-:W-:Y:S02]  /*5430*/  @P0 SHF.R.U64 R26, R18.reuse, 0x1, R19 ;  /* 0x00000001121a0819 */ /* 0x040fe40000001213 */
[----:B------:R-:W-:Y:S02]  /*5440*/  @P0 SHF.L.U32 R44, R18, R27, RZ ;  /* 0x0000001b122c0219 */ /* 0x000fe400000006ff */
[----:B0-----:R-:W-:-:S02]  /*5450*/  @P0 SHF.R.U64 R23, R46, R25, R48 ;  /* 0x000000192e170219 */ /* 0x001fc40000001230 */
[----:B------:R-:W-:Y:S02]  /*5460*/  @P0 SHF.L.U64.HI R41, R18, R27, R19 ;  /* 0x0000001b12290219 */ /* 0x000fe40000010213 */
[----:B------:R-:W-:Y:S02]  /*5470*/  @P0 SHF.R.U32.HI R46, RZ, R25, R48 ;  /* 0x00000019ff2e0219 */ /* 0x000fe40000011630 */
[----:B----4-:R-:W-:Y:S02]  /*5480*/  @P0 SHF.L.U32 R22, R20, R27, RZ ;  /* 0x0000001b14160219 */ /* 0x010fe400000006ff */
[----:B------:R-:W-:Y:S02]  /*5490*/  @P0 SHF.R.U64 R45, R26, R25, R24 ;  /* 0x000000191a2d0219 */ /* 0x000fe40000001218 */
[----:B------:R-:W-:Y:S02]  /*54a0*/  @P0 LOP3.LUT R18, R44, R23, RZ, 0xfc, !PT ;  /* 0x000000172c120212 */ /* 0x000fe400078efcff */
[----:B------:R-:W-:-:S02]  /*54b0*/  @P0 LOP3.LUT R19, R41, R46, RZ, 0xfc, !PT ;  /* 0x0000002e29130212 */ /* 0x000fc400078efcff */
[----:B------:R-:W-:Y:S02]  /*54c0*/  @P0 SHF.L.U64.HI R27, R20, R27, R21 ;  /* 0x0000001b141b0219 */ /* 0x000fe40000010215 */
[----:B------:R-:W-:Y:S01]  /*54d0*/  @P0 LOP3.LUT R20, R22, R45, RZ, 0xfc, !PT ;  /* 0x0000002d16140212 */ /* 0x000fe200078efcff */
[C---:B------:R-:W-:Y:S01]  /*54e0*/  IMAD.SHL.U32 R22, R18.reuse, 0x4, RZ ;  /* 0x0000000412167824 */ /* 0x040fe200078e00ff */
[----:B------:R-:W-:Y:S02]  /*54f0*/  @P0 SHF.R.U32.HI R24, RZ, R25, R24 ;  /* 0x00000019ff180219 */ /* 0x000fe40000011618 */
[----:B------:R-:W-:Y:S02]  /*5500*/  SHF.L.U64.HI R18, R18, 0x2, R19 ;  /* 0x0000000212127819 */ /* 0x000fe40000010213 */
[----:B------:R-:W-:Y:S02]  /*5510*/  SHF.L.W.U32.HI R26, R19, 0x2, R20 ;  /* 0x00000002131a7819 */ /* 0x000fe40000010e14 */
[----:B------:R-:W-:-:S02]  /*5520*/  @P0 LOP3.LUT R21, R27, R24, RZ, 0xfc, !PT ;  /* 0x000000181b150212 */ /* 0x000fc400078efcff */
[----:B------:R-:W-:Y:S02]  /*5530*/  IADD3 RZ, P0, PT, RZ, -R22, RZ ;  /* 0x80000016ffff7210 */ /* 0x000fe40007f1e0ff */
[----:B------:R-:W-:Y:S02]  /*5540*/  LOP3.LUT R19, RZ, R18, RZ, 0x33, !PT ;  /* 0x00000012ff137212 */ /* 0x000fe400078e33ff */
[----:B------:R-:W-:Y:S02]  /*5550*/  SHF.L.W.U32.HI R20, R20, 0x2, R21 ;  /* 0x0000000214147819 */ /* 0x000fe40000010e15 */
[----:B------:R-:W-:Y:S02]  /*5560*/  LOP3.LUT R23, RZ, R26, RZ, 0x33, !PT ;  /* 0x0000001aff177212 */ /* 0x000fe400078e33ff */
[----:B------:R-:W-:Y:S02]  /*5570*/  IADD3.X R19, P0, PT, RZ, R19, RZ, P0, !PT ;  /* 0x00000013ff137210 */ /* 0x000fe4000071e4ff */
[----:B------:R-:W-:-:S02]  /*5580*/  LOP3.LUT R24, RZ, R20, RZ, 0x33, !PT ;  /* 0x00000014ff187212 */ /* 0x000fc400078e33ff */
[----:B------:R-:W-:Y:S02]  /*5590*/  IADD3.X R23, P1, PT, RZ, R23, RZ, P0, !PT ;  /* 0x00000017ff177210 */ /* 0x000fe4000073e4ff */
[----:B------:R-:W-:-:S03]  /*55a0*/  ISETP.GT.U32.AND P3, PT, R26, -0x1, PT ;  /* 0xffffffff1a00780c */ /* 0x000fc60003f64070 */
[----:B------:R-:W-:Y:S01]  /*55b0*/  IMAD.X R25, RZ, RZ, R24, P1 ;  /* 0x000000ffff197224 */ /* 0x000fe200008e0618 */
[----:B------:R-:W-:-:S04]  /*55c0*/  ISETP.GT.AND.EX P0, PT, R20, -0x1, PT, P3 ;  /* 0xffffffff1400780c */ /* 0x000fc80003f04330 */
[----:B------:R-:W-:Y:S02]  /*55d0*/  SEL R25, R20, R25, P0 ;  /* 0x0000001914197207 */ /* 0x000fe40000000000 */
[----:B------:R-:W-:Y:S02]  /*55e0*/  SEL R26, R26, R23, P0 ;  /* 0x000000171a1a7207 */ /* 0x000fe40000000000 */
[----:B------:R-:W-:-:S04]  /*55f0*/  ISETP.NE.U32.AND P1, PT, R25, RZ, PT ;  /* 0x000000ff1900720c */ /* 0x000fc80003f25070 */
[----:B------:R-:W-:Y:S02]  /*5600*/  SEL R23, R26, R25, !P1 ;  /* 0x000000191a177207 */ /* 0x000fe40004800000 */
[----:B------:R-:W-:-:S04]  /*5610*/  @!P0 IADD3 R22, PT, PT, -R22, RZ, RZ ;  /* 0x000000ff16168210 */ /* 0x000fc80007ffe1ff */
[----:B------:R-:W0:Y:S02]  /*5620*/  FLO.U32 R23, R23 ;  /* 0x0000001700177300 */ /* 0x000e2400000e0000 */
[C---:B0-----:R-:W-:Y:S02]  /*5630*/  IADD3 R27, PT, PT, -R23.reuse, 0x1f, RZ ;  /* 0x0000001f171b7810 */ /* 0x041fe40007ffe1ff */
[----:B------:R-:W-:-:S03]  /*5640*/  IADD3 R24, PT, PT, -R23, 0x3f, RZ ;  /* 0x0000003f17187810 */ /* 0x000fc60007ffe1ff */
[----:B------:R-:W-:Y:S01]  /*5650*/  @P1 IMAD.MOV R24, RZ, RZ, R27 ;  /* 0x000000ffff181224 */ /* 0x000fe200078e021b */
[----:B------:R-:W-:-:S04]  /*5660*/  SEL R27, R18, R19, P0 ;  /* 0x00000013121b7207 */ /* 0x000fc80000000000 */
[----:B------:R-:W-:-:S13]  /*5670*/  ISETP.NE.AND P1, PT, R24, RZ, PT ;  /* 0x000000ff1800720c */ /* 0x000fda0003f25270 */
[----:B------:R-:W-:Y:S05]  /*5680*/  @!P1 BRA `(.L_x_94) ;  /* 0x0000000000289947 */ /* 0x000fea0003800000 */
[----:B------:R-:W-:Y:S02]  /*5690*/  LOP3.LUT R19, R24, 0x3f, RZ, 0xc0, !PT ;  /* 0x0000003f18137812 */ /* 0x000fe400078ec0ff */
[--C-:B------:R-:W-:Y:S02]  /*56a0*/  SHF.R.U64 R23, R22, 0x1, R27.reuse ;  /* 0x0000000116177819 */ /* 0x100fe4000000121b */
[----:B------:R-:W-:Y:S02]  /*56b0*/  SHF.R.U32.HI R27, RZ, 0x1, R27 ;  /* 0x00000001ff1b7819 */ /* 0x000fe4000001161b */
[----:B------:R-:W-:Y:S02]  /*56c0*/  LOP3.LUT R18, R24, 0x3f, RZ, 0xc, !PT ;  /* 0x0000003f18127812 */ /* 0x000fe400078e0cff */
[CC--:B------:R-:W-:Y:S02]  /*56d0*/  SHF.L.U64.HI R25, R26.reuse, R19.reuse, R25 ;  /* 0x000000131a197219 */ /* 0x0c0fe40000010219 */
[----:B------:R-:W-:-:S02]  /*56e0*/  SHF.L.U32 R19, R26, R19, RZ ;  /* 0x000000131a137219 */ /* 0x000fc400000006ff */
[-CC-:B------:R-:W-:Y:S02]  /*56f0*/  SHF.R.U64 R26, R23, R18.reuse, R27.reuse ;  /* 0x00000012171a7219 */ /* 0x180fe4000000121b */
[----:B------:R-:W-:Y:S02]  /*5700*/  SHF.R.U32.HI R18, RZ, R18, R27 ;  /* 0x00000012ff127219 */ /* 0x000fe4000001161b */
[----:B------:R-:W-:Y:S02]  /*5710*/  LOP3.LUT R26, R19, R26, RZ, 0xfc, !PT ;  /* 0x0000001a131a7212 */ /* 0x000fe400078efcff */
[----:B------:R-:W-:-:S07]  /*5720*/  LOP3.LUT R25, R25, R18, RZ, 0xfc, !PT ;  /* 0x0000001219197212 */ /* 0x000fce00078efcff */
.L_x_94:
[----:B------:R-:W-:Y:S05]  /*5730*/  BSYNC.RECONVERGENT B4 ;  /* 0x0000000000047941 */ /* 0x000fea0003800200 */
.L_x_93:
[----:B------:R-:W-:Y:S01]  /*5740*/  IMAD.WIDE.U32 R22, R26, 0x2168c235, RZ ;  /* 0x2168c2351a167825 */ /* 0x000fe200078e00ff */
[----:B------:R-:W-:-:S03]  /*5750*/  SHF.R.U32.HI R21, RZ, 0x1e, R21 ;  /* 0x0000001eff157819 */ /* 0x000fc60000011615 */
[----:B------:R-:W-:Y:S01]  /*5760*/  IMAD.MOV.U32 R18, RZ, RZ, R23 ;  /* 0x000000ffff127224 */ /* 0x000fe200078e0017 */
[----:B------:R-:W-:Y:S01]  /*5770*/  IADD3 RZ, P1, PT, R22, R22, RZ ;  /* 0x0000001616ff7210 */ /* 0x000fe20007f3e0ff */
[----:B------:R-:W-:Y:S01]  /*5780*/  IMAD.MOV.U32 R19, RZ, RZ, RZ ;  /* 0x000000ffff137224 */ /* 0x000fe200078e00ff */
[----:B------:R-:W-:Y:S01]  /*5790*/  LEA.HI R20, R20, R21, RZ, 0x1 ;  /* 0x0000001514147211 */ /* 0x000fe200078f08ff */
[----:B------:R-:W-:-:S04]  /*57a0*/  IMAD.HI.U32 R23, R25, -0x36f0255e, RZ ;  /* 0xc90fdaa219177827 */ /* 0x000fc800078e00ff */
[----:B------:R-:W-:-:S04]  /*57b0*/  IMAD.WIDE.U32 R18, R26, -0x36f0255e, R18 ;  /* 0xc90fdaa21a127825 */ /* 0x000fc800078e0012 */
[----:B------:R-:W-:-:S04]  /*57c0*/  IMAD.WIDE.U32 R18, P3, R25, 0x2168c235, R18 ;  /* 0x2168c23519127825 */ /* 0x000fc80007860012 */
[----:B------:R-:W-:Y:S01]  /*57d0*/  IMAD R25, R25, -0x36f0255e, RZ ;  /* 0xc90fdaa219197824 */ /* 0x000fe200078e02ff */
[----:B------:R-:W-:Y:S01]  /*57e0*/  IADD3.X RZ, P1, PT, R18, R18, RZ, P1, !PT ;  /* 0x0000001212ff7210 */ /* 0x000fe20000f3e4ff */
[----:B------:R-:W-:-:S03]  /*57f0*/  IMAD.X R22, RZ, RZ, R23, P3 ;  /* 0x000000ffff167224 */ /* 0x000fc600018e0617 */
[----:B------:R-:W-:-:S04]  /*5800*/  IADD3 R19, P3, PT, R25, R19, RZ ;  /* 0x0000001319137210 */ /* 0x000fc80007f7e0ff */
[C---:B------:R-:W-:Y:S01]  /*5810*/  ISETP.GT.U32.AND P4, PT, R19.reuse, RZ, PT ;  /* 0x000000ff1300720c */ /* 0x040fe20003f84070 */
[----:B------:R-:W-:Y:S01]  /*5820*/  IMAD.X R22, RZ, RZ, R22, P3 ;  /* 0x000000ffff167224 */ /* 0x000fe200018e0616 */
[----:B------:R-:W-:-:S04]  /*5830*/  IADD3.X R18, P3, PT, R19, R19, RZ, P1, !PT ;  /* 0x0000001313127210 */ /* 0x000fc80000f7e4ff */
[C---:B------:R-:W-:Y:S01]  /*5840*/  ISETP.GT.AND.EX P1, PT, R22.reuse, RZ, PT, P4 ;  /* 0x000000ff1600720c */ /* 0x040fe20003f24340 */
[----:B------:R-:W-:-:S03]  /*5850*/  IMAD.X R23, R22, 0x1, R22, P3 ;  /* 0x0000000116177824 */ /* 0x000fc600018e0616 */
[----:B------:R-:W-:Y:S02]  /*5860*/  SEL R18, R18, R19, P1 ;  /* 0x0000001312127207 */ /* 0x000fe40000800000 */
[----:B------:R-:W-:Y:S02]  /*5870*/  SEL R19, R23, R22, P1 ;  /* 0x0000001617137207 */ /* 0x000fe40000800000 */
[----:B------:R-:W-:Y:S02]  /*5880*/  IADD3 R44, P3, PT, R18, 0x1, RZ ;  /* 0x00000001122c7810 */ /* 0x000fe40007f7e0ff */
[----:B------:R-:W-:Y:S02]  /*5890*/  SEL R23, RZ, 0xffffffff, !P1 ;  /* 0xffffffffff177807 */ /* 0x000fe40004800000 */
[----:B------:R-:W-:Y:S02]  /*58a0*/  IADD3.X R19, PT, PT, RZ, R19, RZ, P3, !PT ;  /* 0x00000013ff137210 */ /* 0x000fe40001ffe4ff */
[----:B------:R-:W-:Y:S01]  /*58b0*/  LOP3.LUT P1, R17, R17, 0x80000000, RZ, 0xc0, !PT ;  /* 0x8000000011117812 */ /* 0x000fe2000782c0ff */
[----:B------:R-:W-:Y:S01]  /*58c0*/  IMAD.IADD R18, R23, 0x1, -R24 ;  /* 0x0000000117127824 */ /* 0x000fe200078e0a18 */
[----:B------:R-:W-:-:S02]  /*58d0*/  SHF.R.U64 R44, R44, 0xa, R19 ;  /* 0x0000000a2c2c7819 */ /* 0x000fc40000001213 */
[----:B------:R-:W-:Y:S01]  /*58e0*/  @!P0 LOP3.LUT R17, R17, 0x80000000, RZ, 0x3c, !PT ;  /* 0x8000000011118812 */ /* 0x000fe200078e3cff */
[----:B------:R-:W-:Y:S01]  /*58f0*/  IMAD.SHL.U32 R18, R18, 0x100000, RZ ;  /* 0x0010000012127824 */ /* 0x000fe200078e00ff */
[----:B------:R-:W-:-:S04]  /*5900*/  IADD3 R44, P3, PT, R44, 0x1, RZ ;  /* 0x000000012c2c7810 */ /* 0x000fc80007f7e0ff */
[----:B------:R-:W-:-:S03]  /*5910*/  LEA.HI.X R19, R19, RZ, RZ, 0x16, P3 ;  /* 0x000000ff13137211 */ /* 0x000fc600018fb4ff */
[----:B------:R-:W-:Y:S01]  /*5920*/  @P1 IMAD.MOV R20, RZ, RZ, -R20 ;  /* 0x000000ffff141224 */ /* 0x000fe200078e0a14 */
[--C-:B------:R-:W-:Y:S02]  /*5930*/  SHF.R.U64 R44, R44, 0x1, R19.reuse ;  /* 0x000000012c2c7819 */ /* 0x100fe40000001213 */
[----:B------:R-:W-:Y:S02]  /*5940*/  SHF.R.U32.HI R19, RZ, 0x1, R19 ;  /* 0x00000001ff137819 */ /* 0x000fe40000011613 */
[----:B------:R-:W-:-:S04]  /*5950*/  IADD3 R44, P3, P4, RZ, RZ, R44 ;  /* 0x000000ffff2c7210 */ /* 0x000fc80007c7e02c */
[----:B------:R-:W-:-:S04]  /*5960*/  IADD3.X R18, PT, PT, R18, 0x3fe00000, R19, P3, P4 ;  /* 0x3fe0000012127810 */ /* 0x000fc80001fe8413 */
[----:B------:R-:W-:-:S07]  /*5970*/  LOP3.LUT R45, R18, R17, RZ, 0xfc, !PT ;  /* 0x00000011122d7212 */ /* 0x000fce00078efcff */
.L_x_88:
[----:B------:R-:W-:-:S04]  /*5980*/  IMAD.MOV.U32 R17, RZ, RZ, 0x0 ;  /* 0x00000000ff117424 */ /* 0x000fc800078e00ff */
[----:B------:R-:W-:Y:S05]  /*5990*/  RET.REL.NODEC R16 `(lpc_batch_f32) ;  /* 0xffffffa410987950 */ /* 0x000fea0003c3ffff */
.L_x_95:
        /* <DEDUP_REMOVED lines=14> */
.L_x_158:


//--------------------- .text.lpc_batch_f32_v2    --------------------------
	.section	.text.lpc_batch_f32_v2,"ax",@progbits
	.align	128
        .global         lpc_batch_f32_v2
        .type           lpc_batch_f32_v2,@function
        .size           lpc_batch_f32_v2,(.L_x_159 - lpc_batch_f32_v2)
        .other          lpc_batch_f32_v2,@"STO_CUDA_ENTRY STV_DEFAULT"
lpc_batch_f32_v2:
.text.lpc_batch_f32_v2:
        /* <DEDUP_REMOVED lines=9> */
[----:B------:R-:W0:Y:S01]  /*0090*/  LDCU.128 UR12, c[0x0][0x3d0] ;  /* 0x00007a00ff0c77ac */ /* 0x000e220008000c00 */
[----:B------:R-:W1:Y:S01]  /*00a0*/  LDC R14, c[0x0][0x3a0] ;  /* 0x0000e800ff0e7b82 */ /* 0x000e620000000800 */
[----:B------:R-:W-:Y:S01]  /*00b0*/  SHF.R.S32.HI R0, RZ, 0x1f, R3 ;  /* 0x0000001fff007819 */ /* 0x000fe20000011403 */
[----:B------:R-:W2:Y:S01]  /*00c0*/  LDCU UR4, c[0x0][0x370] ;  /* 0x00006e00ff0477ac */ /* 0x000ea20008000800 */
[----:B------:R-:W1:Y:S01]  /*00d0*/  LDCU UR8, c[0x0][0x3cc] ;  /* 0x00007980ff0877ac */ /* 0x000e620008000800 */
[----:B------:R-:W3:Y:S01]  /*00e0*/  LDCU UR5, c[0x0][0x3e8] ;  /* 0x00007d00ff0577ac */ /* 0x000ee20008000800 */
[----:B------:R-:W4:Y:S01]  /*00f0*/  LDCU.64 UR6, c[0x0][0x358] ;  /* 0x00006b00ff0677ac */ /* 0x000f220008000a00 */
[----:B0-----:R-:W-:Y:S02]  /*0100*/  ISETP.NE.U32.AND P0, PT, RZ, UR14, PT ;  /* 0x0000000eff007c0c */ /* 0x001fe4000bf05070 */
[----:B------:R-:W-:Y:S02]  /*0110*/  I2FP.F32.S32 R13, UR13 ;  /* 0x0000000d000d7c45 */ /* 0x000fe40008201400 */
[----:B------:R-:W-:Y:S01]  /*0120*/  ISETP.NE.AND.EX P0, PT, RZ, UR15, PT, P0 ;  /* 0x0000000fff007c0c */ /* 0x000fe2000bf05300 */
[----:B--2---:R-:W-:-:S03]  /*0130*/  IMAD R15, R15, UR4, RZ ;  /* 0x000000040f0f7c24 */ /* 0x004fc6000f8e02ff */
[----:B------:R-:W-:Y:S02]  /*0140*/  ISETP.NE.AND P0, PT, RZ, UR12, P0 ;  /* 0x0000000cff007c0c */ /* 0x000fe40008705270 */
[----:B-1----:R-:W-:Y:S01]  /*0150*/  VIMNMX R14, PT, PT, R14, UR8, PT ;  /* 0x000000080e0e7c48 */ /* 0x002fe2000bfe0100 */
[----:B---34-:R-:W-:-:S12]  /*0160*/  UIADD3 UR5, UPT, UPT, UR5, -0x1, URZ ;  /* 0xffffffff05057890 */ /* 0x018fd8000fffe0ff */
.L_x_131:
[----:B0--3--:R-:W0:Y:S02]  /*0170*/  LDC R16, c[0x0][0x3cc] ;  /* 0x0000f300ff107b82 */ /* 0x009e240000000800 */
[----:B0-----:R-:W-:-:S13]  /*0180*/  ISETP.GE.AND P1, PT, R16, 0x1, PT ;  /* 0x000000011000780c */ /* 0x001fda0003f26270 */
[----:B-12-4-:R-:W-:Y:S05]  /*0190*/  @!P1 BRA `(.L_x_96) ;  /* 0x0000000c00089947 */ /* 0x016fea0003800000 */
[----:B------:R-:W0:Y:S02]  /*01a0*/  LDC R17, c[0x0][0x3a0] ;  /* 0x0000e800ff117b82 */ /* 0x000e240000000800 */
[----:B0-----:R-:W-:-:S13]  /*01b0*/  ISETP.GE.AND P1, PT, R17, 0x1, PT ;  /* 0x000000011100780c */ /* 0x001fda0003f26270 */
[----:B------:R-:W-:Y:S05]  /*01c0*/  @!P1 BRA `(.L_x_97) ;  /* 0x0000000800f49947 */ /* 0x000fea0003800000 */
[----:B------:R-:W0:Y:S01]  /*01d0*/  LDCU UR4, c[0x0][0x3f0] ;  /* 0x00007e00ff0477ac */ /* 0x000e220008000800 */
[C---:B------:R-:W-:Y:S02]  /*01e0*/  LOP3.LUT R18, R14.reuse, 0x3, RZ, 0xc0, !PT ;  /* 0x000000030e127812 */ /* 0x040fe400078ec0ff */
[C---:B------:R-:W-:Y:S02]  /*01f0*/  LOP3.LUT R22, R14.reuse, 0x7ffffffc, RZ, 0xc0, !PT ;  /* 0x7ffffffc0e167812 */ /* 0x040fe400078ec0ff */
[----:B------:R-:W-:Y:S01]  /*0200*/  LOP3.LUT R19, R14, 0x1, RZ, 0xc0, !PT ;  /* 0x000000010e137812 */ /* 0x000fe200078ec0ff */
[----:B------:R-:W-:Y:S01]  /*0210*/  VIADD R20, R18, 0xffffffff ;  /* 0xffffffff12147836 */ /* 0x000fe20000000000 */
[----:B------:R-:W-:Y:S01]  /*0220*/  SHF.R.S32.HI R21, RZ, 0x1f, R12 ;  /* 0x0000001fff157819 */ /* 0x000fe2000001140c */
[----:B0-----:R-:W-:-:S09]  /*0230*/  UISETP.NE.AND UP0, UPT, UR4, URZ, UPT ;  /* 0x000000ff0400728c */ /* 0x001fd2000bf05270 */
[----:B------:R-:W-:Y:S05]  /*0240*/  BRA.U UP0, `(.L_x_98) ;  /* 0x00000005003c7547 */ /* 0x000fea000b800000 */
[----:B------:R-:W-:Y:S01]  /*0250*/  ISETP.GE.U32.AND P1, PT, R14, 0x4, PT ;  /* 0x000000040e00780c */ /* 0x000fe20003f26070 */
[-C--:B------:R-:W-:Y:S02]  /*0260*/  IMAD R21, R21, R17.reuse, RZ ;  /* 0x0000001115157224 */ /* 0x080fe400078e02ff */
[----:B------:R-:W-:-:S04]  /*0270*/  IMAD.WIDE.U32 R2, R12, R17, RZ ;  /* 0x000000110c027225 */ /* 0x000fc800078e00ff */
[----:B------:R-:W-:Y:S02]  /*0280*/  IMAD.MOV.U32 R11, RZ, RZ, RZ ;  /* 0x000000ffff0b7224 */ /* 0x000fe400078e00ff */
[----:B------:R-:W-:-:S04]  /*0290*/  IMAD.IADD R10, R3, 0x1, R21 ;  /* 0x00000001030a7824 */ /* 0x000fc800078e0215 */
[----:B------:R-:W-:Y:S05]  /*02a0*/  @!P1 BRA `(.L_x_99) ;  /* 0x0000000000789947 */ /* 0x000fea0003800000 */
[----:B------:R-:W-:-:S07]  /*02b0*/  IMAD.MOV.U32 R11, RZ, RZ, RZ ;  /* 0x000000ffff0b7224 */ /* 0x000fce00078e00ff */
.L_x_100:
[----:B0-----:R-:W0:Y:S01]  /*02c0*/  LDCU.64 UR8, c[0x0][0x3f8] ;  /* 0x00007f00ff0877ac */ /* 0x001e220008000a00 */
[C---:B------:R-:W-:Y:S01]  /*02d0*/  IADD3 R9, P1, PT, R11.reuse, R2, RZ ;  /* 0x000000020b097210 */ /* 0x040fe20007f3e0ff */
[----:B------:R-:W-:Y:S01]  /*02e0*/  IMAD.MOV.U32 R21, RZ, RZ, 0x7fc00000 ;  /* 0x7fc00000ff157424 */ /* 0x000fe200078e00ff */
[----:B------:R-:W1:Y:S01]  /*02f0*/  LDCU.128 UR12, c[0x0][0x400] ;  /* 0x00008000ff0c77ac */ /* 0x000e620008000c00 */
[----:B------:R-:W-:Y:S02]  /*0300*/  VIADD R11, R11, 0x4 ;  /* 0x000000040b0b7836 */ /* 0x000fe40000000000 */
[----:B------:R-:W-:Y:S02]  /*0310*/  IMAD.X R4, RZ, RZ, R10, P1 ;  /* 0x000000ffff047224 */ /* 0x000fe400008e060a */
[----:B------:R-:W-:-:S03]  /*0320*/  IMAD.SHL.U32 R8, R9, 0x4, RZ ;  /* 0x0000000409087824 */ /* 0x000fc600078e00ff */
[----:B------:R-:W-:Y:S02]  /*0330*/  SHF.L.U64.HI R9, R9, 0x2, R4 ;  /* 0x0000000209097819 */ /* 0x000fe40000010204 */
[C---:B0-----:R-:W-:Y:S02]  /*0340*/  IADD3 R4, P1, PT, R8.reuse, UR8, RZ ;  /* 0x0000000808047c10 */ /* 0x041fe4000ff3e0ff */
[C---:B-1----:R-:W-:Y:S02]  /*0350*/  IADD3 R6, P2, PT, R8.reuse, UR12, RZ ;  /* 0x0000000c08067c10 */ /* 0x042fe4000ff5e0ff */
[----:B------:R-:W-:Y:S02]  /*0360*/  IADD3 R8, P3, PT, R8, UR14, RZ ;  /* 0x0000000e08087c10 */ /* 0x000fe4000ff7e0ff */
[C---:B------:R-:W-:Y:S02]  /*0370*/  IADD3.X R5, PT, PT, R9.reuse, UR9, RZ, P1, !PT ;  /* 0x0000000909057c10 */ /* 0x040fe40008ffe4ff */
[----:B------:R-:W-:-:S02]  /*0380*/  IADD3.X R7, PT, PT, R9, UR13, RZ, P2, !PT ;  /* 0x0000000d09077c10 */ /* 0x000fc400097fe4ff */
[----:B------:R-:W-:Y:S01]  /*0390*/  IADD3.X R9, PT, PT, R9, UR15, RZ, P3, !PT ;  /* 0x0000000f09097c10 */ /* 0x000fe20009ffe4ff */
[----:B------:R0:W-:Y:S01]  /*03a0*/  STG.E desc[UR6][R4.64], R21 ;  /* 0x0000001504007986 */ /* 0x0001e2000c101906 */
[----:B------:R-:W-:-:S03]  /*03b0*/  ISETP.NE.AND P1, PT, R11, R22, PT ;  /* 0x000000160b00720c */ /* 0x000fc60003f25270 */
        /* <DEDUP_REMOVED lines=12> */
[----:B------:R-:W-:-:S07]  /*0480*/  IMAD.MOV.U32 R11, RZ, RZ, R22 ;  /* 0x000000ffff0b7224 */ /* 0x000fce00078e0016 */
.L_x_99:
[----:B------:R-:W-:-:S13]  /*0490*/  ISETP.NE.AND P1, PT, R18, RZ, PT ;  /* 0x000000ff1200720c */ /* 0x000fda0003f25270 */
[----:B------:R-:W-:Y:S05]  /*04a0*/  @!P1 BRA `(.L_x_97) ;  /* 0x00000008003c9947 */ /* 0x000fea0003800000 */
[----:B------:R-:W-:Y:S02]  /*04b0*/  ISETP.NE.AND P1, PT, R20, RZ, PT ;  /* 0x000000ff1400720c */ /* 0x000fe40003f25270 */
[----:B------:R-:W-:-:S11]  /*04c0*/  ISETP.NE.AND P2, PT, R19, RZ, PT ;  /* 0x000000ff1300720c */ /* 0x000fd60003f45270 */
[----:B------:R-:W-:Y:S05]  /*04d0*/  @!P1 BRA `(.L_x_101) ;  /* 0x0000000000509947 */ /* 0x000fea0003800000 */
[----:B------:R-:W1:Y:S01]  /*04e0*/  LDCU.64 UR8, c[0x0][0x3f8] ;  /* 0x00007f00ff0877ac */ /* 0x000e620008000a00 */
[C---:B0-----:R-:W-:Y:S01]  /*04f0*/  IADD3 R9, P1, PT, R11.reuse, R2, RZ ;  /* 0x000000020b097210 */ /* 0x041fe20007f3e0ff */
[----:B------:R-:W-:Y:S01]  /*0500*/  IMAD.MOV.U32 R19, RZ, RZ, 0x7fc00000 ;  /* 0x7fc00000ff137424 */ /* 0x000fe200078e00ff */
[----:B------:R-:W0:Y:S01]  /*0510*/  LDCU.128 UR12, c[0x0][0x400] ;  /* 0x00008000ff0c77ac */ /* 0x000e220008000c00 */
[----:B------:R-:W-:Y:S02]  /*0520*/  VIADD R11, R11, 0x2 ;  /* 0x000000020b0b7836 */ /* 0x000fe40000000000 */
[----:B------:R-:W-:Y:S02]  /*0530*/  IMAD.X R4, RZ, RZ, R10, P1 ;  /* 0x000000ffff047224 */ /* 0x000fe400008e060a */
[----:B------:R-:W-:-:S03]  /*0540*/  IMAD.SHL.U32 R8, R9, 0x4, RZ ;  /* 0x0000000409087824 */ /* 0x000fc600078e00ff */
[----:B------:R-:W-:Y:S02]  /*0550*/  SHF.L.U64.HI R9, R9, 0x2, R4 ;  /* 0x0000000209097819 */ /* 0x000fe40000010204 */
[C---:B-1----:R-:W-:Y:S02]  /*0560*/  IADD3 R4, P1, PT, R8.reuse, UR8, RZ ;  /* 0x0000000808047c10 */ /* 0x042fe4000ff3e0ff */
[C---:B0-----:R-:W-:Y:S02]  /*0570*/  IADD3 R6, P3, PT, R8.reuse, UR12, RZ ;  /* 0x0000000c08067c10 */ /* 0x041fe4000ff7e0ff */
[----:B------:R-:W-:Y:S02]  /*0580*/  IADD3 R8, P4, PT, R8, UR14, RZ ;  /* 0x0000000e08087c10 */ /* 0x000fe4000ff9e0ff */
[C---:B------:R-:W-:Y:S02]  /*0590*/  IADD3.X R5, PT, PT, R9.reuse, UR9, RZ, P1, !PT ;  /* 0x0000000909057c10 */ /* 0x040fe40008ffe4ff */
[----:B------:R-:W-:-:S02]  /*05a0*/  IADD3.X R7, PT, PT, R9, UR13, RZ, P3, !PT ;  /* 0x0000000d09077c10 */ /* 0x000fc40009ffe4ff */
[----:B------:R-:W-:Y:S01]  /*05b0*/  IADD3.X R9, PT, PT, R9, UR15, RZ, P4, !PT ;  /* 0x0000000f09097c10 */ /* 0x000fe2000a7fe4ff */
[----:B------:R1:W-:Y:S04]  /*05c0*/  STG.E desc[UR6][R4.64], R19 ;  /* 0x0000001304007986 */ /* 0x0003e8000c101906 */
[----:B------:R1:W-:Y:S04]  /*05d0*/  STG.E desc[UR6][R6.64], R19 ;  /* 0x0000001306007986 */ /* 0x0003e8000c101906 */
[----:B------:R1:W-:Y:S04]  /*05e0*/  STG.E desc[UR6][R8.64], R19 ;  /* 0x0000001308007986 */ /* 0x0003e8000c101906 */
[----:B------:R1:W-:Y:S04]  /*05f0*/  STG.E desc[UR6][R4.64+0x4], R19 ;  /* 0x0000041304007986 */ /* 0x0003e8000c101906 */
[----:B------:R1:W-:Y:S04]  /*0600*/  STG.E desc[UR6][R6.64+0x4], R19 ;  /* 0x0000041306007986 */ /* 0x0003e8000c101906 */
[----:B------:R1:W-:Y:S02]  /*0610*/  STG.E desc[UR6][R8.64+0x4], R19 ;  /* 0x0000041308007986 */ /* 0x0003e4000c101906 */
.L_x_101:
[----:B------:R-:W-:Y:S05]  /*0620*/  @!P2 BRA `(.L_x_97) ;  /* 0x0000000400dca947 */ /* 0x000fea0003800000 */
[----:B------:R-:W2:Y:S01]  /*0630*/  LDCU.64 UR8, c[0x0][0x3f8] ;  /* 0x00007f00ff0877ac */ /* 0x000ea20008000a00 */
[----:B------:R-:W-:Y:S01]  /*0640*/  IADD3 R2, P1, PT, R11, R2, RZ ;  /* 0x000000020b027210 */ /* 0x000fe20007f3e0ff */
[----:B01----:R-:W-:Y:S01]  /*0650*/  IMAD.MOV.U32 R9, RZ, RZ, 0x7fc00000 ;  /* 0x7fc00000ff097424 */ /* 0x003fe200078e00ff */
[----:B------:R-:W0:Y:S03]  /*0660*/  LDCU.128 UR12, c[0x0][0x400] ;  /* 0x00008000ff0c77ac */ /* 0x000e260008000c00 */
[----:B------:R-:W-:Y:S02]  /*0670*/  IMAD.X R7, RZ, RZ, R10, P1 ;  /* 0x000000ffff077224 */ /* 0x000fe400008e060a */
[----:B------:R-:W-:-:S03]  /*0680*/  IMAD.SHL.U32 R6, R2, 0x4, RZ ;  /* 0x0000000402067824 */ /* 0x000fc600078e00ff */
[----:B------:R-:W-:Y:S02]  /*0690*/  SHF.L.U64.HI R7, R2, 0x2, R7 ;  /* 0x0000000202077819 */ /* 0x000fe40000010207 */
[C---:B--2---:R-:W-:Y:S02]  /*06a0*/  IADD3 R2, P1, PT, R6.reuse, UR8, RZ ;  /* 0x0000000806027c10 */ /* 0x044fe4000ff3e0ff */
[C---:B0-----:R-:W-:Y:S02]  /*06b0*/  IADD3 R4, P2, PT, R6.reuse, UR12, RZ ;  /* 0x0000000c06047c10 */ /* 0x041fe4000ff5e0ff */
[----:B------:R-:W-:Y:S02]  /*06c0*/  IADD3 R6, P3, PT, R6, UR14, RZ ;  /* 0x0000000e06067c10 */ /* 0x000fe4000ff7e0ff */
[C---:B------:R-:W-:Y:S02]  /*06d0*/  IADD3.X R3, PT, PT, R7.reuse, UR9, RZ, P1, !PT ;  /* 0x0000000907037c10 */ /* 0x040fe40008ffe4ff */
[----:B------:R-:W-:-:S02]  /*06e0*/  IADD3.X R5, PT, PT, R7, UR13, RZ, P2, !PT ;  /* 0x0000000d07057c10 */ /* 0x000fc400097fe4ff */
[----:B------:R-:W-:Y:S01]  /*06f0*/  IADD3.X R7, PT, PT, R7, UR15, RZ, P3, !PT ;  /* 0x0000000f07077c10 */ /* 0x000fe20009ffe4ff */
[----:B------:R2:W-:Y:S04]  /*0700*/  STG.E desc[UR6][R2.64], R9 ;  /* 0x0000000902007986 */ /* 0x0005e8000c101906 */
[----:B------:R2:W-:Y:S04]  /*0710*/  STG.E desc[UR6][R4.64], R9 ;  /* 0x0000000904007986 */ /* 0x0005e8000c101906 */
[----:B------:R2:W-:Y:S01]  /*0720*/  STG.E desc[UR6][R6.64], R9 ;  /* 0x0000000906007986 */ /* 0x0005e2000c101906 */
[----:B------:R-:W-:Y:S05]  /*0730*/  BRA `(.L_x_97) ;  /* 0x0000000400987947 */ /* 0x000fea0003800000 */
.L_x_98:
[----:B------:R-:W-:Y:S01]  /*0740*/  ISETP.GE.U32.AND P1, PT, R14, 0x4, PT ;  /* 0x000000040e00780c */ /* 0x000fe20003f26070 */
[----:B------:R-:W-:-:S12]  /*0750*/  IMAD.MOV.U32 R3, RZ, RZ, RZ ;  /* 0x000000ffff037224 */ /* 0x000fd800078e00ff */
[----:B------:R-:W-:Y:S05]  /*0760*/  @!P1 BRA `(.L_x_102) ;  /* 0x0000000000c89947 */ /* 0x000fea0003800000 */
[----:B------:R-:W0:Y:S01]  /*0770*/  LDC R23, c[0x0][0x3c8] ;  /* 0x0000f200ff177b82 */ /* 0x000e220000000800 */
[----:B------:R-:W-:Y:S01]  /*0780*/  IMAD.MOV R22, RZ, RZ, -R22 ;  /* 0x000000ffff167224 */ /* 0x000fe200078e0a16 */
[C---:B------:R-:W-:Y:S01]  /*0790*/  SHF.L.U64.HI R24, R12.reuse, 0x2, R21 ;  /* 0x000000020c187819 */ /* 0x040fe20000010215 */
[----:B------:R-:W-:Y:S01]  /*07a0*/  IMAD.SHL.U32 R26, R12, 0x4, RZ ;  /* 0x000000040c1a7824 */ /* 0x000fe200078e00ff */
[C-C-:B0-----:R-:W-:Y:S01]  /*07b0*/  SHF.L.U64.HI R25, R23.reuse, 0x3, R0.reuse ;  /* 0x0000000317197819 */ /* 0x141fe20000010200 */
[C---:B------:R-:W-:Y:S01]  /*07c0*/  IMAD.SHL.U32 R27, R23.reuse, 0x8, RZ ;  /* 0x00000008171b7824 */ /* 0x040fe200078e00ff */
[----:B------:R-:W-:-:S07]  /*07d0*/  SHF.L.U64.HI R29, R23, 0x4, R0 ;  /* 0x00000004171d7819 */ /* 0x000fce0000010200 */
.L_x_103:
[----:B------:R-:W0:Y:S01]  /*07e0*/  LDCU.64 UR8, c[0x0][0x3f8] ;  /* 0x00007f00ff0877ac */ /* 0x000e220008000a00 */
[----:B--2---:R-:W-:Y:S02]  /*07f0*/  IMAD.MOV.U32 R31, RZ, RZ, 0x7fc00000 ;  /* 0x7fc00000ff1f7424 */ /* 0x004fe400078e00ff */
[----:B------:R-:W-:Y:S01]  /*0800*/  IMAD R33, R0, 0xc, RZ ;  /* 0x0000000c00217824 */ /* 0x000fe200078e02ff */
[----:B------:R-:W1:Y:S01]  /*0810*/  LDCU.128 UR12, c[0x0][0x400] ;  /* 0x00008000ff0c77ac */ /* 0x000e620008000c00 */
[----:B------:R-:W-:Y:S01]  /*0820*/  VIADD R22, R22, 0x4 ;  /* 0x0000000416167836 */ /* 0x000fe20000000000 */
[C---:B0-----:R-:W-:Y:S02]  /*0830*/  IADD3 R2, P1, PT, R26.reuse, UR8, RZ ;  /* 0x000000081a027c10 */ /* 0x041fe4000ff3e0ff */
[C---:B-1----:R-:W-:Y:S02]  /*0840*/  IADD3 R10, P2, PT, R26.reuse, UR12, RZ ;  /* 0x0000000c1a0a7c10 */ /* 0x042fe4000ff5e0ff */
[----:B------:R-:W-:-:S02]  /*0850*/  IADD3 R4, P3, PT, R26, UR14, RZ ;  /* 0x0000000e1a047c10 */ /* 0x000fc4000ff7e0ff */
[C---:B------:R-:W-:Y:S02]  /*0860*/  IADD3.X R3, PT, PT, R24.reuse, UR9, RZ, P1, !PT ;  /* 0x0000000918037c10 */ /* 0x040fe40008ffe4ff */
[C---:B------:R-:W-:Y:S02]  /*0870*/  IADD3.X R11, PT, PT, R24.reuse, UR13, RZ, P2, !PT ;  /* 0x0000000d180b7c10 */ /* 0x040fe400097fe4ff */
[----:B------:R-:W-:Y:S01]  /*0880*/  IADD3.X R5, PT, PT, R24, UR15, RZ, P3, !PT ;  /* 0x0000000f18057c10 */ /* 0x000fe20009ffe4ff */
[----:B------:R-:W-:Y:S01]  /*0890*/  IMAD.WIDE R6, R23, 0x4, R2 ;  /* 0x0000000417067825 */ /* 0x000fe200078e0202 */
[----:B------:R-:W-:Y:S01]  /*08a0*/  IADD3 R34, P1, PT, R27, R2, RZ ;  /* 0x000000021b227210 */ /* 0x000fe20007f3e0ff */
[----:B------:R0:W-:Y:S02]  /*08b0*/  STG.E desc[UR6][R2.64], R31 ;  /* 0x0000001f02007986 */ /* 0x0001e4000c101906 */
[----:B------:R-:W-:Y:S02]  /*08c0*/  IMAD.WIDE R8, R23, 0x4, R10 ;  /* 0x0000000417087825 */ /* 0x000fe400078e020a */
[----:B------:R-:W-:Y:S02]  /*08d0*/  STG.E desc[UR6][R10.64], R31 ;  /* 0x0000001f0a007986 */ /* 0x000fe4000c101906 */
[----:B------:R-:W-:-:S02]  /*08e0*/  IMAD.X R35, R25, 0x1, R3, P1 ;  /* 0x0000000119237824 */ /* 0x000fc400008e0603 */
[----:B------:R-:W-:Y:S01]  /*08f0*/  STG.E desc[UR6][R4.64], R31 ;  /* 0x0000001f04007986 */ /* 0x000fe2000c101906 */
[----:B------:R-:W-:-:S03]  /*0900*/  IMAD.WIDE R36, R23, 0x4, R4 ;  /* 0x0000000417247825 */ /* 0x000fc600078e0204 */
[----:B------:R1:W-:Y:S01]  /*0910*/  STG.E desc[UR6][R6.64], R31 ;  /* 0x0000001f06007986 */ /* 0x0003e2000c101906 */
[----:B0-----:R-:W-:-:S03]  /*0920*/  IMAD.WIDE.U32 R2, R23, 0xc, R2 ;  /* 0x0000000c17027825 */ /* 0x001fc600078e0002 */
[----:B------:R0:W-:Y:S01]  /*0930*/  STG.E desc[UR6][R8.64], R31 ;  /* 0x0000001f08007986 */ /* 0x0001e2000c101906 */
[----:B------:R-:W-:-:S03]  /*0940*/  IMAD.IADD R3, R3, 0x1, R33 ;  /* 0x0000000103037824 */ /* 0x000fc600078e0221 */
[----:B------:R2:W-:Y:S01]  /*0950*/  STG.E desc[UR6][R36.64], R31 ;  /* 0x0000001f24007986 */ /* 0x0005e2000c101906 */
[----:B-1----:R-:W-:Y:S01]  /*0960*/  IMAD.WIDE.U32 R6, R23, 0xc, R10 ;  /* 0x0000000c17067825 */ /* 0x002fe200078e000a */
[----:B------:R-:W-:Y:S02]  /*0970*/  IADD3 R10, P1, PT, R27, R10, RZ ;  /* 0x0000000a1b0a7210 */ /* 0x000fe40007f3e0ff */
[----:B------:R2:W-:Y:S01]  /*0980*/  STG.E desc[UR6][R34.64], R31 ;  /* 0x0000001f22007986 */ /* 0x0005e2000c101906 */
[----:B0-----:R-:W-:Y:S01]  /*0990*/  IMAD.WIDE.U32 R8, R23, 0xc, R4 ;  /* 0x0000000c17087825 */ /* 0x001fe200078e0004 */
[----:B------:R-:W-:-:S03]  /*09a0*/  IADD3 R4, P2, PT, R27, R4, RZ ;  /* 0x000000041b047210 */ /* 0x000fc60007f5e0ff */
[C---:B------:R-:W-:Y:S01]  /*09b0*/  IMAD.X R11, R25.reuse, 0x1, R11, P1 ;  /* 0x00000001190b7824 */ /* 0x040fe200008e060b */
[----:B------:R-:W-:Y:S01]  /*09c0*/  ISETP.NE.AND P1, PT, R22, RZ, PT ;  /* 0x000000ff1600720c */ /* 0x000fe20003f25270 */
[----:B------:R-:W-:Y:S01]  /*09d0*/  IMAD.X R5, R25, 0x1, R5, P2 ;  /* 0x0000000119057824 */ /* 0x000fe200010e0605 */
[----:B------:R-:W-:Y:S01]  /*09e0*/  LEA R26, P2, R23, R26, 0x4 ;  /* 0x0000001a171a7211 */ /* 0x000fe200078420ff */
[C---:B------:R-:W-:Y:S01]  /*09f0*/  IMAD.IADD R7, R33.reuse, 0x1, R7 ;  /* 0x0000000121077824 */ /* 0x040fe200078e0207 */
[----:B------:R2:W-:Y:S01]  /*0a00*/  STG.E desc[UR6][R10.64], R31 ;  /* 0x0000001f0a007986 */ /* 0x0005e2000c101906 */
[----:B------:R-:W-:Y:S02]  /*0a10*/  IMAD.IADD R9, R33, 0x1, R9 ;  /* 0x0000000121097824 */ /* 0x000fe400078e0209 */
[----:B------:R-:W-:Y:S01]  /*0a20*/  IMAD.X R24, R24, 0x1, R29, P2 ;  /* 0x0000000118187824 */ /* 0x000fe200010e061d */
[----:B------:R2:W-:Y:S04]  /*0a30*/  STG.E desc[UR6][R4.64], R31 ;  /* 0x0000001f04007986 */ /* 0x0005e8000c101906 */
[----:B------:R2:W-:Y:S04]  /*0a40*/  STG.E desc[UR6][R2.64], R31 ;  /* 0x0000001f02007986 */ /* 0x0005e8000c101906 */
[----:B------:R2:W-:Y:S04]  /*0a50*/  STG.E desc[UR6][R6.64], R31 ;  /* 0x0000001f06007986 */ /* 0x0005e8000c101906 */
[----:B------:R2:W-:Y:S01]  /*0a60*/  STG.E desc[UR6][R8.64], R31 ;  /* 0x0000001f08007986 */ /* 0x0005e2000c101906 */
[----:B------:R-:W-:Y:S05]  /*0a70*/  @P1 BRA `(.L_x_103) ;  /* 0xfffffffc00581947 */ /* 0x000fea000383ffff */
[----:B--2---:R-:W-:-:S07]  /*0a80*/  LOP3.LUT R3, R14, 0x7ffffffc, RZ, 0xc0, !PT ;  /* 0x7ffffffc0e037812 */ /* 0x004fce00078ec0ff */
.L_x_102:
[----:B------:R-:W-:-:S13]  /*0a90*/  ISETP.NE.AND P1, PT, R18, RZ, PT ;  /* 0x000000ff1200720c */ /* 0x000fda0003f25270 */
[----:B------:R-:W-:Y:S05]  /*0aa0*/  @!P1 BRA `(.L_x_97) ;  /* 0x0000000000bc9947 */ /* 0x000fea0003800000 */
[----:B------:R-:W-:Y:S02]  /*0ab0*/  ISETP.NE.AND P1, PT, R20, RZ, PT ;  /* 0x000000ff1400720c */ /* 0x000fe40003f25270 */
[----:B------:R-:W-:-:S11]  /*0ac0*/  ISETP.NE.AND P4, PT, R19, RZ, PT ;  /* 0x000000ff1300720c */ /* 0x000fd60003f85270 */
[----:B------:R-:W-:Y:S05]  /*0ad0*/  @!P1 BRA `(.L_x_104) ;  /* 0x0000000000649947 */ /* 0x000fea0003800000 */
[----:B------:R-:W0:Y:S01]  /*0ae0*/  LDC R23, c[0x0][0x3c8] ;  /* 0x0000f200ff177b82 */ /* 0x000e220000000800 */
[----:B------:R-:W1:Y:S01]  /*0af0*/  LDCU.64 UR8, c[0x0][0x3f8] ;  /* 0x00007f00ff0877ac */ /* 0x000e620008000a00 */
[----:B------:R-:W-:Y:S02]  /*0b00*/  IMAD.MOV.U32 R20, RZ, RZ, R12 ;  /* 0x000000ffff147224 */ /* 0x000fe400078e000c */
[----:B------:R-:W-:Y:S01]  /*0b10*/  IMAD.MOV.U32 R25, RZ, RZ, 0x7fc00000 ;  /* 0x7fc00000ff197424 */ /* 0x000fe200078e00ff */
[----:B------:R-:W2:Y:S01]  /*0b20*/  LDCU.128 UR12, c[0x0][0x400] ;  /* 0x00008000ff0c77ac */ /* 0x000ea20008000c00 */
[----:B0-----:R-:W-:-:S04]  /*0b30*/  IMAD.WIDE.U32 R4, R3, R23, R20 ;  /* 0x0000001703047225 */ /* 0x001fc800078e0014 */
[C---:B------:R-:W-:Y:S02]  /*0b40*/  IMAD R5, R3.reuse, R0, R5 ;  /* 0x0000000003057224 */ /* 0x040fe400078e0205 */
[C---:B------:R-:W-:Y:S02]  /*0b50*/  IMAD.SHL.U32 R6, R4.reuse, 0x4, RZ ;  /* 0x0000000404067824 */ /* 0x040fe400078e00ff */
[----:B------:R-:W-:Y:S01]  /*0b60*/  VIADD R3, R3, 0x2 ;  /* 0x0000000203037836 */ /* 0x000fe20000000000 */
[----:B------:R-:W-:Y:S02]  /*0b70*/  SHF.L.U64.HI R2, R4, 0x2, R5 ;  /* 0x0000000204027819 */ /* 0x000fe40000010205 */
[C---:B-1----:R-:W-:Y:S02]  /*0b80*/  IADD3 R8, P1, PT, R6.reuse, UR8, RZ ;  /* 0x0000000806087c10 */ /* 0x042fe4000ff3e0ff */
[C---:B--2---:R-:W-:Y:S02]  /*0b90*/  IADD3 R4, P2, PT, R6.reuse, UR12, RZ ;  /* 0x0000000c06047c10 */ /* 0x044fe4000ff5e0ff */
[----:B------:R-:W-:-:S02]  /*0ba0*/  IADD3 R6, P3, PT, R6, UR14, RZ ;  /* 0x0000000e06067c10 */ /* 0x000fc4000ff7e0ff */
[C---:B------:R-:W-:Y:S02]  /*0bb0*/  IADD3.X R9, PT, PT, R2.reuse, UR9, RZ, P1, !PT ;  /* 0x0000000902097c10 */ /* 0x040fe40008ffe4ff */
[C---:B------:R-:W-:Y:S02]  /*0bc0*/  IADD3.X R5, PT, PT, R2.reuse, UR13, RZ, P2, !PT ;  /* 0x0000000d02057c10 */ /* 0x040fe400097fe4ff */
[----:B------:R-:W-:Y:S01]  /*0bd0*/  IADD3.X R7, PT, PT, R2, UR15, RZ, P3, !PT ;  /* 0x0000000f02077c10 */ /* 0x000fe20009ffe4ff */
[C---:B------:R-:W-:Y:S01]  /*0be0*/  IMAD.WIDE R10, R23.reuse, 0x4, R8 ;  /* 0x00000004170a7825 */ /* 0x040fe200078e0208 */
[----:B------:R0:W-:Y:S03]  /*0bf0*/  STG.E desc[UR6][R8.64], R25 ;  /* 0x0000001908007986 */ /* 0x0001e6000c101906 */
[C---:B------:R-:W-:Y:S01]  /*0c00*/  IMAD.WIDE R18, R23.reuse, 0x4, R4 ;  /* 0x0000000417127825 */ /* 0x040fe200078e0204 */
[----:B------:R0:W-:Y:S03]  /*0c10*/  STG.E desc[UR6][R4.64], R25 ;  /* 0x0000001904007986 */ /* 0x0001e6000c101906 */
[----:B------:R-:W-:Y:S01]  /*0c20*/  IMAD.WIDE R22, R23, 0x4, R6 ;  /* 0x0000000417167825 */ /* 0x000fe200078e0206 */
[----:B------:R0:W-:Y:S04]  /*0c30*/  STG.E desc[UR6][R6.64], R25 ;  /* 0x0000001906007986 */ /* 0x0001e8000c101906 */
[----:B------:R0:W-:Y:S04]  /*0c40*/  STG.E desc[UR6][R10.64], R25 ;  /* 0x000000190a007986 */ /* 0x0001e8000c101906 */
[----:B------:R0:W-:Y:S04]  /*0c50*/  STG.E desc[UR6][R18.64], R25 ;  /* 0x0000001912007986 */ /* 0x0001e8000c101906 */
[----:B------:R0:W-:Y:S02]  /*0c60*/  STG.E desc[UR6][R22.64], R25 ;  /* 0x0000001916007986 */ /* 0x0001e4000c101906 */
.L_x_104:
[----:B------:R-:W-:Y:S05]  /*0c70*/  @!P4 BRA `(.L_x_97) ;  /* 0x000000000048c947 */ /* 0x000fea0003800000 */
[----:B------:R-:W1:Y:S01]  /*0c80*/  LDCU UR4, c[0x0][0x3c8] ;  /* 0x00007900ff0477ac */ /* 0x000e620008000800 */
[----:B------:R-:W-:Y:S02]  /*0c90*/  IMAD.MOV.U32 R20, RZ, RZ, R12 ;  /* 0x000000ffff147224 */ /* 0x000fe400078e000c */
[----:B0-----:R-:W-:Y:S01]  /*0ca0*/  IMAD.MOV.U32 R9, RZ, RZ, 0x7fc00000 ;  /* 0x7fc00000ff097424 */ /* 0x001fe200078e00ff */
[----:B------:R-:W0:Y:S01]  /*0cb0*/  LDCU.64 UR8, c[0x0][0x3f8] ;  /* 0x00007f00ff0877ac */ /* 0x000e220008000a00 */
[----:B------:R-:W2:Y:S01]  /*0cc0*/  LDCU.128 UR12, c[0x0][0x400] ;  /* 0x00008000ff0c77ac */ /* 0x000ea20008000c00 */
[----:B-1----:R-:W-:-:S04]  /*0cd0*/  IMAD.WIDE.U32 R4, R3, UR4, R20 ;  /* 0x0000000403047c25 */ /* 0x002fc8000f8e0014 */
[----:B------:R-:W-:Y:S02]  /*0ce0*/  IMAD R7, R3, R0, R5 ;  /* 0x0000000003077224 */ /* 0x000fe400078e0205 */
[----:B------:R-:W-:-:S03]  /*0cf0*/  IMAD.SHL.U32 R6, R4, 0x4, RZ ;  /* 0x0000000404067824 */ /* 0x000fc600078e00ff */
[----:B------:R-:W-:Y:S02]  /*0d00*/  SHF.L.U64.HI R7, R4, 0x2, R7 ;  /* 0x0000000204077819 */ /* 0x000fe40000010207 */
[C---:B0-----:R-:W-:Y:S02]  /*0d10*/  IADD3 R2, P1, PT, R6.reuse, UR8, RZ ;  /* 0x0000000806027c10 */ /* 0x041fe4000ff3e0ff */
[C---:B--2---:R-:W-:Y:S02]  /*0d20*/  IADD3 R4, P2, PT, R6.reuse, UR12, RZ ;  /* 0x0000000c06047c10 */ /* 0x044fe4000ff5e0ff */
[----:B------:R-:W-:Y:S02]  /*0d30*/  IADD3 R6, P3, PT, R6, UR14, RZ ;  /* 0x0000000e06067c10 */ /* 0x000fe4000ff7e0ff */
[C---:B------:R-:W-:Y:S02]  /*0d40*/  IADD3.X R3, PT, PT, R7.reuse, UR9, RZ, P1, !PT ;  /* 0x0000000907037c10 */ /* 0x040fe40008ffe4ff */
[----:B------:R-:W-:-:S02]  /*0d50*/  IADD3.X R5, PT, PT, R7, UR13, RZ, P2, !PT ;  /* 0x0000000d07057c10 */ /* 0x000fc400097fe4ff */
[----:B------:R-:W-:Y:S01]  /*0d60*/  IADD3.X R7, PT, PT, R7, UR15, RZ, P3, !PT ;  /* 0x0000000f07077c10 */ /* 0x000fe20009ffe4ff */
[----:B------:R1:W-:Y:S04]  /*0d70*/  STG.E desc[UR6][R2.64], R9 ;  /* 0x0000000902007986 */ /* 0x0003e8000c101906 */
[----:B------:R1:W-:Y:S04]  /*0d80*/  STG.E desc[UR6][R4.64], R9 ;  /* 0x0000000904007986 */ /* 0x0003e8000c101906 */
[----:B------:R1:W-:Y:S02]  /*0d90*/  STG.E desc[UR6][R6.64], R9 ;  /* 0x0000000906007986 */ /* 0x0003e4000c101906 */
.L_x_97:
[----:B------:R-:W-:-:S13]  /*0da0*/  ISETP.GE.AND P1, PT, R16, R17, PT ;  /* 0x000000111000720c */ /* 0x000fda0003f26270 */
[----:B------:R-:W-:Y:S05]  /*0db0*/  @P1 BRA `(.L_x_105) ;  /* 0x0000001800701947 */ /* 0x000fea0003800000 */
.L_x_96:
[----:B-12---:R-:W1:Y:S01]  /*0dc0*/  LDC.64 R2, c[0x0][0x3b0] ;  /* 0x0000ec00ff027b82 */ /* 0x006e620000000a00 */
[----:B------:R-:W2:Y:S01]  /*0dd0*/  LDCU.64 UR10, c[0x0][0x3e0] ;  /* 0x00007c00ff0a77ac */ /* 0x000ea20008000a00 */
[----:B------:R-:W3:Y:S06]  /*0de0*/  LDCU.64 UR8, c[0x0][0x3a8] ;  /* 0x00007500ff0877ac */ /* 0x000eec0008000a00 */
[----:B0-----:R-:W0:Y:S01]  /*0df0*/  LDC R22, c[0x0][0x3cc] ;  /* 0x0000f300ff167b82 */ /* 0x001e220000000800 */
[----:B------:R-:W4:Y:S07]  /*0e00*/  LDCU UR4, c[0x0][0x3ec] ;  /* 0x00007d80ff0477ac */ /* 0x000f2e0008000800 */
[----:B------:R-:W4:Y:S01]  /*0e10*/  LDC.64 R20, c[0x0][0x380] ;  /* 0x0000e000ff147b82 */ /* 0x000f220000000a00 */
[----:B-1----:R-:W-:-:S07]  /*0e20*/  IMAD.WIDE R2, R12, 0x4, R2 ;  /* 0x000000040c027825 */ /* 0x002fce00078e0202 */
[----:B------:R-:W1:Y:S01]  /*0e30*/  LDC.64 R10, c[0x0][0x388] ;  /* 0x0000e200ff0a7b82 */ /* 0x000e620000000a00 */
[----:B------:R-:W4:Y:S01]  /*0e40*/  LDG.E.CONSTANT R2, desc[UR6][R2.64] ;  /* 0x0000000602027981 */ /* 0x000f22000c1e9900 */
[----:B--2---:R-:W-:Y:S01]  /*0e50*/  ISETP.NE.U32.AND P1, PT, RZ, UR10, PT ;  /* 0x0000000aff007c0c */ /* 0x004fe2000bf25070 */
[----:B------:R-:W-:Y:S01]  /*0e60*/  IMAD.SHL.U32 R23, R16, 0x4, RZ ;  /* 0x0000000410177824 */ /* 0x000fe200078e00ff */
[----:B---3--:R-:W-:-:S04]  /*0e70*/  ISETP.NE.U32.AND P2, PT, RZ, UR8, PT ;  /* 0x00000008ff007c0c */ /* 0x008fc8000bf45070 */
[----:B------:R-:W2:Y:S01]  /*0e80*/  LDC.64 R4, c[0x0][0x3c0] ;  /* 0x0000f000ff047b82 */ /* 0x000ea20000000a00 */
[----:B------:R-:W-:Y:S01]  /*0e90*/  ISETP.NE.AND.EX P1, PT, RZ, UR11, PT, P1 ;  /* 0x0000000bff007c0c */ /* 0x000fe2000bf25310 */
[----:B------:R-:W3:Y:S01]  /*0ea0*/  LDCU.64 UR10, c[0x0][0x398] ;  /* 0x00007300ff0a77ac */ /* 0x000ee20008000a00 */
[----:B------:R-:W-:Y:S02]  /*0eb0*/  ISETP.NE.AND.EX P2, PT, RZ, UR9, PT, P2 ;  /* 0x00000009ff007c0c */ /* 0x000fe4000bf45320 */
[----:B0-----:R-:W-:-:S03]  /*0ec0*/  SHF.R.S32.HI R17, RZ, 0x1f, R22 ;  /* 0x0000001fff117819 */ /* 0x001fc60000011416 */
[----:B------:R-:W0:Y:S01]  /*0ed0*/  LDC.64 R6, c[0x0][0x3b8] ;  /* 0x0000ee00ff067b82 */ /* 0x000e220000000a00 */
[----:B------:R-:W-:-:S07]  /*0ee0*/  SHF.L.U64.HI R26, R16, 0x2, R17 ;  /* 0x00000002101a7819 */ /* 0x000fce0000010211 */
[----:B------:R-:W2:Y:S01]  /*0ef0*/  @P1 LDC R28, c[0x0][0x3e8] ;  /* 0x0000fa00ff1c1b82 */ /* 0x000ea20000000800 */
[C---:B----4-:R-:W-:Y:S02]  /*0f00*/  @!P2 IADD3 R20, P4, PT, R23.reuse, R20, RZ ;  /* 0x000000141714a210 */ /* 0x050fe40007f9e0ff */
[----:B------:R-:W-:-:S03]  /*0f10*/  @P2 IADD3 R32, P3, PT, R23, UR8, RZ ;  /* 0x0000000817202c10 */ /* 0x000fc6000ff7e0ff */
[C---:B------:R-:W-:Y:S01]  /*0f20*/  @!P2 IMAD.X R21, R26.reuse, 0x1, R21, P4 ;  /* 0x000000011a15a824 */ /* 0x040fe200020e0615 */
[C---:B-1----:R-:W-:Y:S01]  /*0f30*/  @!P2 IADD3 R24, P4, PT, R23.reuse, R10, RZ ;  /* 0x0000000a1718a210 */ /* 0x042fe20007f9e0ff */
[----:B------:R-:W1:Y:S01]  /*0f40*/  @P1 LDC.64 R8, c[0x0][0x3e0] ;  /* 0x0000f800ff081b82 */ /* 0x000e620000000a00 */
[C---:B------:R-:W-:Y:S02]  /*0f50*/  @P2 IADD3.X R33, PT, PT, R26.reuse, UR9, RZ, P3, !PT ;  /* 0x000000091a212c10 */ /* 0x040fe40009ffe4ff */
[----:B------:R-:W4:Y:S01]  /*0f60*/  @!P2 LDG.E.CONSTANT R20, desc[UR6][R20.64] ;  /* 0x000000061414a981 */ /* 0x000f22000c1e9900 */
[----:B------:R-:W-:Y:S01]  /*0f70*/  @!P2 IMAD.X R25, R26, 0x1, R11, P4 ;  /* 0x000000011a19a824 */ /* 0x000fe200020e060b */
[----:B---3--:R-:W-:Y:S02]  /*0f80*/  IADD3 R10, P4, PT, R23, UR10, RZ ;  /* 0x0000000a170a7c10 */ /* 0x008fe4000ff9e0ff */
[----:B------:R3:W5:Y:S01]  /*0f90*/  @P2 LDG.E.CONSTANT R3, desc[UR6][R32.64] ;  /* 0x0000000620032981 */ /* 0x000762000c1e9900 */
[----:B0-----:R-:W-:Y:S01]  /*0fa0*/  IMAD.WIDE R30, R12, 0x4, R6 ;  /* 0x000000040c1e7825 */ /* 0x001fe200078e0206 */
[----:B------:R-:W-:-:S02]  /*0fb0*/  IADD3.X R11, PT, PT, R26, UR11, RZ, P4, !PT ;  /* 0x0000000b1a0b7c10 */ /* 0x000fc4000a7fe4ff */
[----:B------:R-:W4:Y:S04]  /*0fc0*/  @!P2 LDG.E.CONSTANT R25, desc[UR6][R24.64] ;  /* 0x000000061819a981 */ /* 0x000f28000c1e9900 */
[----:B------:R3:W5:Y:S01]  /*0fd0*/  LDG.E.CONSTANT R7, desc[UR6][R30.64] ;  /* 0x000000061e077981 */ /* 0x000762000c1e9900 */
[----:B------:R-:W-:-:S04]  /*0fe0*/  VIMNMX R18, PT, PT, R2, UR4, !PT ;  /* 0x0000000402127c48 */ /* 0x000fc8000ffe0100 */
[----:B------:R-:W-:-:S04]  /*0ff0*/  @P1 VIADDMNMX R19, R18, -UR4, RZ, !PT ;  /* 0x8000000412131c46 */ /* 0x000fc8000f8001ff */
[----:B--2---:R-:W-:-:S04]  /*1000*/  @P1 ISETP.GE.AND P3, PT, R19, R28, PT ;  /* 0x0000001c1300120c */ /* 0x004fc80003f66270 */
[----:B------:R-:W-:Y:S01]  /*1010*/  @P1 SEL R27, R19, UR5, !P3 ;  /* 0x00000005131b1c07 */ /* 0x000fe2000d800000 */
[----:B------:R-:W-:Y:S02]  /*1020*/  IMAD.WIDE R28, R12, 0x4, R4 ;  /* 0x000000040c1c7825 */ /* 0x000fe400078e0204 */
[----:B------:R3:W5:Y:S02]  /*1030*/  LDG.E.CONSTANT R4, desc[UR6][R10.64] ;  /* 0x000000060a047981 */ /* 0x000764000c1e9900 */
[----:B-1----:R-:W-:Y:S02]  /*1040*/  @P1 IMAD.WIDE R26, R27, 0x4, R8 ;  /* 0x000000041b1a1825 */ /* 0x002fe400078e0208 */
[----:B------:R3:W5:Y:S04]  /*1050*/  LDG.E.CONSTANT R6, desc[UR6][R28.64] ;  /* 0x000000061c067981 */ /* 0x000768000c1e9900 */
[----:B------:R3:W5:Y:S01]  /*1060*/  @P1 LDG.E.CONSTANT R5, desc[UR6][R26.64] ;  /* 0x000000061a051981 */ /* 0x000762000c1e9900 */
[----:B------:R-:W-:Y:S01]  /*1070*/  SHF.R.S32.HI R9, RZ, 0x1f, R12 ;  /* 0x0000001fff097819 */ /* 0x000fe2000001140c */
[----:B----4-:R-:W-:Y:S01]  /*1080*/  @!P2 FADD R3, R20, -R25 ;  /* 0x800000191403a221 */ /* 0x010fe20000000000 */
[----:B---3--:R-:W-:Y:S06]  /*1090*/  @P1 BRA `(.L_x_106) ;  /* 0x0000000400b01947 */ /* 0x008fec0003800000 */
[----:B------:R-:W-:Y:S01]  /*10a0*/  VIMNMX R18, PT, PT, R18, 0x1, !PT ;  /* 0x0000000112127848 */ /* 0x000fe20007fe0100 */
[----:B------:R-:W-:Y:S01]  /*10b0*/  UMOV UR4, 0x40c90fdb ;  /* 0x40c90fdb00047882 */ /* 0x000fe20000000000 */
[----:B------:R-:W-:Y:S01]  /*10c0*/  BSSY.RECONVERGENT B0, `(.L_x_107) ;  /* 0x000000f000007945 */ /* 0x000fe20003800200 */
[----:B------:R-:W-:Y:S01]  /*10d0*/  IMAD.U32 R19, RZ, RZ, UR4 ;  /* 0x00000004ff137e24 */ /* 0x000fe2000f8e00ff */
[----:B------:R-:W-:-:S04]  /*10e0*/  I2FP.F32.U32 R18, R18 ;  /* 0x0000001200127245 */ /* 0x000fc80000201000 */
[----:B-----5:R-:W0:Y:S08]  /*10f0*/  MUFU.RCP R5, R18 ;  /* 0x0000001200057308 */ /* 0x020e300000001000 */
[----:B------:R-:W1:Y:S01]  /*1100*/  FCHK P3, R19, R18 ;  /* 0x0000001213007302 */ /* 0x000e620000060000 */
[----:B0-----:R-:W-:-:S04]  /*1110*/  FFMA R8, -R18, R5, 1 ;  /* 0x3f80000012087423 */ /* 0x001fc80000000105 */
[----:B------:R-:W-:-:S04]  /*1120*/  FFMA R5, R5, R8, R5 ;  /* 0x0000000805057223 */ /* 0x000fc80000000005 */
[----:B------:R-:W-:-:S04]  /*1130*/  FFMA R8, R5, 6.2831854820251464844, RZ ;  /* 0x40c90fdb05087823 */ /* 0x000fc800000000ff */
[----:B------:R-:W-:-:S04]  /*1140*/  FFMA R11, -R18, R8, 6.2831854820251464844 ;  /* 0x40c90fdb120b7423 */ /* 0x000fc80000000108 */
[----:B------:R-:W-:Y:S01]  /*1150*/  FFMA R8, R5, R11, R8 ;  /* 0x0000000b05087223 */ /* 0x000fe20000000008 */
[----:B-1----:R-:W-:Y:S06]  /*1160*/  @!P3 BRA `(.L_x_108) ;  /* 0x000000000010b947 */ /* 0x002fec0003800000 */
[----:B------:R-:W-:Y:S01]  /*1170*/  IMAD.MOV.U32 R8, RZ, RZ, R18 ;  /* 0x000000ffff087224 */ /* 0x000fe200078e0012 */
[----:B------:R-:W-:Y:S01]  /*1180*/  MOV R18, 0x11b0 ;  /* 0x000011b000127802 */ /* 0x000fe20000000f00 */
[----:B------:R-:W-:-:S07]  /*1190*/  IMAD.MOV.U32 R5, RZ, RZ, 0x40c90fdb ;  /* 0x40c90fdbff057424 */ /* 0x000fce00078e00ff */
[----:B------:R-:W-:Y:S05]  /*11a0*/  CALL.REL.NOINC `($__internal_2_$__cuda_sm3x_div_rn_noftz_f32_slowpath) ;  /* 0x0000001400887944 */ /* 0x000fea0003c00000 */
.L_x_108:
[----:B------:R-:W-:Y:S05]  /*11b0*/  BSYNC.RECONVERGENT B0 ;  /* 0x0000000000007941 */ /* 0x000fea0003800200 */
.L_x_107:
[C---:B------:R-:W-:Y:S01]  /*11c0*/  FMUL R10, R8.reuse, 0.63661974668502807617 ;  /* 0x3f22f983080a7820 */ /* 0x040fe20000400000 */
[----:B------:R-:W-:Y:S01]  /*11d0*/  FSETP.GE.AND P3, PT, |R8|, 105615, PT ;  /* 0x47ce47800800780b */ /* 0x000fe20003f66200 */
[----:B------:R-:W-:Y:S04]  /*11e0*/  BSSY.RECONVERGENT B0, `(.L_x_109) ;  /* 0x0000034000007945 */ /* 0x000fe80003800200 */
[----:B------:R-:W0:Y:S02]  /*11f0*/  F2I.NTZ R10, R10 ;  /* 0x0000000a000a7305 */ /* 0x000e240000203100 */
[----:B0-----:R-:W-:-:S05]  /*1200*/  I2FP.F32.S32 R5, R10 ;  /* 0x0000000a00057245 */ /* 0x001fca0000201400 */
        /* <DEDUP_REMOVED lines=8> */
[----:B------:R-:W0:Y:S01]  /*1290*/  LDC.64 R10, c[0x4][RZ] ;  /* 0x01000000ff0a7b82 */ /* 0x000e220000000a00 */
[----:B------:R-:W-:Y:S01]  /*12a0*/  IMAD.SHL.U32 R19, R8, 0x100, RZ ;  /* 0x0000010008137824 */ /* 0x000fe200078e00ff */
[----:B------:R-:W-:Y:S01]  /*12b0*/  UMOV UR4, URZ ;  /* 0x000000ff00047c82 */ /* 0x000fe20008000000 */
[----:B------:R-:W-:Y:S02]  /*12c0*/  IMAD.MOV.U32 R18, RZ, RZ, RZ ;  /* 0x000000ffff127224 */ /* 0x000fe400078e00ff */
[----:B------:R-:W-:Y:S01]  /*12d0*/  IMAD.MOV.U32 R5, RZ, RZ, RZ ;  /* 0x000000ffff057224 */ /* 0x000fe200078e00ff */
[----:B------:R-:W-:-:S07]  /*12e0*/  LOP3.LUT R23, R19, 0x80000000, RZ, 0xfc, !PT ;  /* 0x8000000013177812 */ /* 0x000fce00078efcff */
.L_x_111:
[----:B0-----:R-:W-:-:S06]  /*12f0*/  IMAD.WIDE.U32 R20, R5, 0x4, R10 ;  /* 0x0000000405147825 */ /* 0x001fcc00078e000a */
[----:B------:R-:W2:Y:S01]  /*1300*/  LDG.E.CONSTANT R20, desc[UR6][R20.64] ;  /* 0x0000000614147981 */ /* 0x000ea2000c1e9900 */
[C---:B-1----:R-:W-:Y:S02]  /*1310*/  IMAD R19, R5.reuse, 0x4, R1 ;  /* 0x0000000405137824 */ /* 0x042fe400078e0201 */
[----:B------:R-:W-:-:S05]  /*1320*/  VIADD R5, R5, 0x1 ;  /* 0x0000000105057836 */ /* 0x000fca0000000000 */
[----:B------:R-:W-:Y:S01]  /*1330*/  ISETP.NE.AND P3, PT, R5, 0x6, PT ;  /* 0x000000060500780c */ /* 0x000fe20003f65270 */
[----:B--2---:R-:W-:-:S03]  /*1340*/  IMAD.WIDE.U32 R24, R20, R23, RZ ;  /* 0x0000001714187225 */ /* 0x004fc600078e00ff */
[----:B------:R-:W-:-:S04]  /*1350*/  IADD3 R24, P4, PT, R24, R18, RZ ;  /* 0x0000001218187210 */ /* 0x000fc80007f9e0ff */
[----:B------:R-:W-:Y:S01]  /*1360*/  IADD3.X R18, PT, PT, R25, UR4, RZ, P4, !PT ;  /* 0x0000000419127c10 */ /* 0x000fe2000a7fe4ff */
[----:B------:R1:W-:Y:S04]  /*1370*/  STL [R19], R24 ;  /* 0x0000001813007387 */ /* 0x0003e80000100800 */
[----:B------:R-:W-:Y:S05]  /*1380*/  @P3 BRA `(.L_x_111) ;  /* 0xfffffffc00d83947 */ /* 0x000fea000383ffff */
[----:B------:R-:W-:Y:S01]  /*1390*/  SHF.R.U32.HI R8, RZ, 0x17, R8 ;  /* 0x00000017ff087819 */ /* 0x000fe20000011608 */
[----:B------:R1:W-:Y:S03]  /*13a0*/  STL [R1+0x18], R18 ;  /* 0x0000181201007387 */ /* 0x0003e60000100800 */
[C---:B------:R-:W-:Y:S01]  /*13b0*/  LOP3.LUT P3, R10, R8.reuse, 0x1f, RZ, 0xc0, !PT ;  /* 0x0000001f080a7812 */ /* 0x040fe2000786c0ff */
[----:B------:R-:W-:-:S05]  /*13c0*/  VIADD R5, R8, 0xffffff80 ;  /* 0xffffff8008057836 */ /* 0x000fca0000000000 */
        /* <DEDUP_REMOVED lines=9> */
[C-C-:B------:R-:W-:Y:S01]  /*1460*/  SHF.L.W.U32.HI R10, R8.reuse, 0x2, R5.reuse ;  /* 0x00000002080a7819 */ /* 0x140fe20000010e05 */
[----:B------:R-:W-:Y:S01]  /*1470*/  IMAD.SHL.U32 R8, R8, 0x4, RZ ;  /* 0x0000000408087824 */ /* 0x000fe200078e00ff */
[----:B------:R-:W-:Y:S02]  /*1480*/  SHF.R.U32.HI R5, RZ, 0x1e, R5 ;  /* 0x0000001eff057819 */ /* 0x000fe40000011605 */
[----:B------:R-:W-:Y:S02]  /*1490*/  SHF.R.S32.HI R11, RZ, 0x1f, R10 ;  /* 0x0000001fff0b7819 */ /* 0x000fe4000001140a */
[----:B------:R-:W-:Y:S02]  /*14a0*/  ISETP.GE.AND P3, PT, R10, RZ, PT ;  /* 0x000000ff0a00720c */ /* 0x000fe40003f66270 */
[C---:B------:R-:W-:Y:S02]  /*14b0*/  LOP3.LUT R20, R11.reuse, R8, RZ, 0x3c, !PT ;  /* 0x000000080b147212 */ /* 0x040fe400078e3cff */
[----:B------:R-:W-:-:S02]  /*14c0*/  LOP3.LUT R21, R11, R10, RZ, 0x3c, !PT ;  /* 0x0000000a0b157212 */ /* 0x000fc400078e3cff */
[----:B------:R-:W-:-:S04]  /*14d0*/  LEA.HI R10, R10, R5, RZ, 0x1 ;  /* 0x000000050a0a7211 */ /* 0x000fc800078f08ff */
[----:B------:R-:W1:Y:S02]  /*14e0*/  I2F.F64.S64 R20, R20 ;  /* 0x0000001400147312 */ /* 0x000e640000301c00 */
[----:B-1----:R-:W-:-:S10]  /*14f0*/  DMUL R18, R20, UR8 ;  /* 0x0000000814127c28 */ /* 0x002fd40008000000 */
[----:B------:R-:W0:Y:S02]  /*1500*/  F2F.F32.F64 R18, R18 ;  /* 0x0000001200127310 */ /* 0x000e240000301000 */
[----:B0-----:R-:W-:-:S07]  /*1510*/  FSEL R5, -R18, R18, !P3 ;  /* 0x0000001212057208 */ /* 0x001fce0005800100 */
.L_x_110:
[----:B------:R-:W-:Y:S05]  /*1520*/  BSYNC.RECONVERGENT B0 ;  /* 0x0000000000007941 */ /* 0x000fea0003800200 */
.L_x_109:
[----:B------:R-:W-:Y:S02]  /*1530*/  IMAD.MOV.U32 R11, RZ, RZ, 0x37cbac00 ;  /* 0x37cbac00ff0b7424 */ /* 0x000fe400078e00ff */
[----:B------:R-:W-:Y:S01]  /*1540*/  FMUL R8, R5, R5 ;  /* 0x0000000505087220 */ /* 0x000fe20000400000 */
[----:B------:R-:W-:Y:S01]  /*1550*/  IMAD.MOV.U32 R19, RZ, RZ, 0x394d4153 ;  /* 0x394d4153ff137424 */ /* 0x000fe200078e00ff */
[----:B------:R-:W-:Y:S01]  /*1560*/  LOP3.LUT R20, R10, 0x1, RZ, 0xc0, !PT ;  /* 0x000000010a147812 */ /* 0x000fe200078ec0ff */
[----:B------:R-:W-:Y:S01]  /*1570*/  BSSY.RECONVERGENT B0, `(.L_x_112) ;  /* 0x000001d000007945 */ /* 0x000fe20003800200 */
[C---:B------:R-:W-:Y:S01]  /*1580*/  FFMA R11, R8.reuse, R11, -0.0013887860113754868507 ;  /* 0xbab607ed080b7423 */ /* 0x040fe2000000000b */
[C---:B------:R-:W-:Y:S01]  /*1590*/  FFMA R19, R8.reuse, -R19, 0.0083327032625675201416 ;  /* 0x3c0885e408137423 */ /* 0x040fe20000000813 */
[----:B------:R-:W-:Y:S01]  /*15a0*/  FFMA R18, R8, R5, RZ ;  /* 0x0000000508127223 */ /* 0x000fe200000000ff */
        /* <DEDUP_REMOVED lines=12> */
[----:B------:R-:W0:Y:S02]  /*1670*/  MUFU.RCP R8, R20 ;  /* 0x0000001400087308 */ /* 0x000e240000001000 */
[----:B------:R-:W-:-:S05]  /*1680*/  FSEL R5, R11, -R11, !P4 ;  /* 0x8000000b0b057208 */ /* 0x000fca0006000000 */
[----:B------:R-:W-:-:S04]  /*1690*/  FADD R5, -R5, 1 ;  /* 0x3f80000005057421 */ /* 0x000fc80000000100 */
[----:B------:R-:W1:Y:S01]  /*16a0*/  FCHK P3, R5, R20 ;  /* 0x0000001405007302 */ /* 0x000e620000060000 */
[----:B0-----:R-:W-:-:S04]  /*16b0*/  FFMA R11, -R20, R8, 1 ;  /* 0x3f800000140b7423 */ /* 0x001fc80000000108 */
[----:B------:R-:W-:-:S04]  /*16c0*/  FFMA R8, R8, R11, R8 ;  /* 0x0000000b08087223 */ /* 0x000fc80000000008 */
[----:B------:R-:W-:-:S04]  /*16d0*/  FFMA R11, R5, R8, RZ ;  /* 0x00000008050b7223 */ /* 0x000fc800000000ff */
[----:B------:R-:W-:-:S04]  /*16e0*/  FFMA R10, -R20, R11, R5 ;  /* 0x0000000b140a7223 */ /* 0x000fc80000000105 */
[----:B------:R-:W-:Y:S01]  /*16f0*/  FFMA R8, R8, R10, R11 ;  /* 0x0000000a08087223 */ /* 0x000fe2000000000b */
[----:B-1----:R-:W-:Y:S06]  /*1700*/  @!P3 BRA `(.L_x_113) ;  /* 0x00000000000cb947 */ /* 0x002fec0003800000 */
[----:B------:R-:W-:Y:S01]  /*1710*/  IMAD.MOV.U32 R8, RZ, RZ, R20 ;  /* 0x000000ffff087224 */ /* 0x000fe200078e0014 */
[----:B------:R-:W-:-:S07]  /*1720*/  MOV R18, 0x1740 ;  /* 0x0000174000127802 */ /* 0x000fce0000000f00 */
[----:B------:R-:W-:Y:S05]  /*1730*/  CALL.REL.NOINC `($__internal_2_$__cuda_sm3x_div_rn_noftz_f32_slowpath) ;  /* 0x0000001000247944 */ /* 0x000fea0003c00000 */
.L_x_113:
[----:B------:R-:W-:Y:S05]  /*1740*/  BSYNC.RECONVERGENT B0 ;  /* 0x0000000000007941 */ /* 0x000fea0003800200 */
.L_x_112:
[----:B------:R-:W-:-:S07]  /*1750*/  IMAD.MOV.U32 R5, RZ, RZ, R8 ;  /* 0x000000ffff057224 */ /* 0x000fce00078e0008 */
.L_x_106:
[----:B------:R-:W0:Y:S01]  /*1760*/  LDCU UR4, c[0x0][0x3f0] ;  /* 0x00007e00ff0477ac */ /* 0x000e220008000800 */
[----:B-----5:R-:W-:Y:S01]  /*1770*/  FMUL R21, R6, R3 ;  /* 0x0000000306157220 */ /* 0x020fe20000400000 */
[----:B0-----:R-:W-:-:S13]  /*1780*/  ISETP.NE.AND P5, PT, RZ, UR4, PT ;  /* 0x00000004ff007c0c */ /* 0x001fda000bfa5270 */
[----:B------:R-:W-:Y:S05]  /*1790*/  @!P5 BRA `(.L_x_114) ;  /* 0x000000000020d947 */ /* 0x000fea0003800000 */
[----:B------:R-:W0:Y:S01]  /*17a0*/  LDC.64 R10, c[0x0][0x3c8] ;  /* 0x0000f200ff0a7b82 */ /* 0x000e220000000a00 */
[----:B------:R-:W-:Y:S02]  /*17b0*/  IMAD.MOV.U32 R8, RZ, RZ, R12 ;  /* 0x000000ffff087224 */ /* 0x000fe400078e000c */
[----:B0-----:R-:W-:Y:S02]  /*17c0*/  IMAD R18, R17, R10, RZ ;  /* 0x0000000a11127224 */ /* 0x001fe400078e02ff */
[----:B------:R-:W-:-:S04]  /*17d0*/  IMAD.WIDE.U32 R16, R10, R11, R8 ;  /* 0x0000000b0a107225 */ /* 0x000fc800078e0008 */
[----:B------:R-:W-:Y:S02]  /*17e0*/  IMAD R11, R0, R11, R18 ;  /* 0x0000000b000b7224 */ /* 0x000fe400078e0212 */
[----:B------:R-:W-:Y:S02]  /*17f0*/  IMAD.MOV.U32 R8, RZ, RZ, R16 ;  /* 0x000000ffff087224 */ /* 0x000fe400078e0010 */
[----:B------:R-:W-:Y:S01]  /*1800*/  IMAD.IADD R11, R17, 0x1, R11 ;  /* 0x00000001110b7824 */ /* 0x000fe200078e020b */
[----:B------:R-:W-:Y:S06]  /*1810*/  BRA `(.L_x_115) ;  /* 0x0000000000247947 */ /* 0x000fec0003800000 */
.L_x_114:
[----:B------:R-:W0:Y:S01]  /*1820*/  LDCU UR8, c[0x0][0x3a0] ;  /* 0x00007400ff0877ac */ /* 0x000e220008000800 */
[----:B------:R-:W1:Y:S01]  /*1830*/  LDCU UR9, c[0x0][0x3cc] ;  /* 0x00007980ff0977ac */ /* 0x000e620008000800 */
[----:B0-----:R-:W-:Y:S02]  /*1840*/  USHF.R.S32.HI UR4, URZ, 0x1f, UR8 ;  /* 0x0000001fff047899 */ /* 0x001fe40008011408 */
[----:B------:R-:W-:Y:S02]  /*1850*/  IMAD R11, R9, UR8, RZ ;  /* 0x00000008090b7c24 */ /* 0x000fe4000f8e02ff */
[----:B-1----:R-:W-:Y:S02]  /*1860*/  IMAD.U32 R16, RZ, RZ, UR9 ;  /* 0x00000009ff107e24 */ /* 0x002fe4000f8e00ff */
[C---:B------:R-:W-:Y:S02]  /*1870*/  IMAD R11, R12.reuse, UR4, R11 ;  /* 0x000000040c0b7c24 */ /* 0x040fe4000f8e020b */
[----:B------:R-:W-:-:S04]  /*1880*/  IMAD.WIDE.U32 R16, R12, UR8, R16 ;  /* 0x000000080c107c25 */ /* 0x000fc8000f8e0010 */
[----:B------:R-:W-:Y:S02]  /*1890*/  IMAD.IADD R11, R17, 0x1, R11 ;  /* 0x00000001110b7824 */ /* 0x000fe400078e020b */
[----:B------:R-:W-:-:S07]  /*18a0*/  IMAD.MOV.U32 R8, RZ, RZ, R16 ;  /* 0x000000ffff087224 */ /* 0x000fce00078e0010 */
.L_x_115:
[----:B------:R-:W0:Y:S01]  /*18b0*/  LDCU.64 UR8, c[0x0][0x3f8] ;  /* 0x00007f00ff0877ac */ /* 0x000e220008000a00 */
[C---:B------:R-:W-:Y:S01]  /*18c0*/  IMAD.SHL.U32 R16, R8.reuse, 0x4, RZ ;  /* 0x0000000408107824 */ /* 0x040fe200078e00ff */
[----:B------:R-:W-:Y:S01]  /*18d0*/  SHF.L.U64.HI R8, R8, 0x2, R11 ;  /* 0x0000000208087819 */ /* 0x000fe2000001020b */
[C-C-:B------:R-:W-:Y:S01]  /*18e0*/  FADD R23, R4.reuse, R21.reuse ;  /* 0x0000001504177221 */ /* 0x140fe20000000000 */
[----:B------:R-:W1:Y:S01]  /*18f0*/  LDCU.128 UR12, c[0x0][0x400] ;  /* 0x00008000ff0c77ac */ /* 0x000e620008000c00 */
[----:B------:R-:W-:Y:S01]  /*1900*/  FADD R21, R4, -R21 ;  /* 0x8000001504157221 */ /* 0x000fe20000000000 */
[----:B------:R-:W-:Y:S01]  /*1910*/  VIADD R22, R22, 0x1 ;  /* 0x0000000116167836 */ /* 0x000fe20000000000 */
[----:B------:R-:W2:Y:S01]  /*1920*/  LDCU UR4, c[0x0][0x3a0] ;  /* 0x00007400ff0477ac */ /* 0x000ea20008000800 */
[C---:B0-----:R-:W-:Y:S02]  /*1930*/  IADD3 R10, P3, PT, R16.reuse, UR8, RZ ;  /* 0x00000008100a7c10 */ /* 0x041fe4000ff7e0ff */
[----:B-1----:R-:W-:-:S02]  /*1940*/  IADD3 R18, P4, PT, R16, UR12, RZ ;  /* 0x0000000c10127c10 */ /* 0x002fc4000ff9e0ff */
[----:B------:R-:W-:Y:S02]  /*1950*/  IADD3 R16, P6, PT, R16, UR14, RZ ;  /* 0x0000000e10107c10 */ /* 0x000fe4000ffde0ff */
[C---:B------:R-:W-:Y:S02]  /*1960*/  IADD3.X R11, PT, PT, R8.reuse, UR9, RZ, P3, !PT ;  /* 0x00000009080b7c10 */ /* 0x040fe40009ffe4ff */
[C---:B------:R-:W-:Y:S02]  /*1970*/  IADD3.X R19, PT, PT, R8.reuse, UR13, RZ, P4, !PT ;  /* 0x0000000d08137c10 */ /* 0x040fe4000a7fe4ff */
[----:B------:R-:W-:Y:S01]  /*1980*/  IADD3.X R17, PT, PT, R8, UR15, RZ, P6, !PT ;  /* 0x0000000f08117c10 */ /* 0x000fe2000b7fe4ff */
[----:B------:R3:W-:Y:S01]  /*1990*/  STG.E desc[UR6][R10.64], R4 ;  /* 0x000000040a007986 */ /* 0x0007e2000c101906 */
[----:B--2---:R-:W-:-:S03]  /*19a0*/  ISETP.GE.AND P3, PT, R22, UR4, PT ;  /* 0x0000000416007c0c */ /* 0x004fc6000bf66270 */
[----:B------:R3:W-:Y:S04]  /*19b0*/  STG.E desc[UR6][R18.64], R23 ;  /* 0x0000001712007986 */ /* 0x0007e8000c101906 */
[----:B------:R3:W-:Y:S06]  /*19c0*/  STG.E desc[UR6][R16.64], R21 ;  /* 0x0000001510007986 */ /* 0x0007ec000c101906 */
[----:B------:R-:W-:Y:S05]  /*19d0*/  @P3 BRA `(.L_x_105) ;  /* 0x0000000c00683947 */ /* 0x000fea0003800000 */
[----:B------:R-:W-:Y:S02]  /*19e0*/  USHF.R.S32.HI UR8, URZ, 0x1f, UR4 ;  /* 0x0000001fff087899 */ /* 0x000fe40008011404 */
[----:B---3--:R-:W-:Y:S01]  /*19f0*/  IMAD R11, R9, UR4, RZ ;  /* 0x00000004090b7c24 */ /* 0x008fe2000f8e02ff */
[----:B------:R-:W-:Y:S01]  /*1a00*/  SEL R8, R2, RZ, !P0 ;  /* 0x000000ff02087207 */ /* 0x000fe20004000000 */
[----:B------:R-:W-:-:S04]  /*1a10*/  IMAD.WIDE.U32 R16, R12, UR4, RZ ;  /* 0x000000040c107c25 */ /* 0x000fc8000f8e00ff */
[----:B------:R-:W-:Y:S02]  /*1a20*/  IMAD R19, R12, UR8, R11 ;  /* 0x000000080c137c24 */ /* 0x000fe4000f8e020b */
[----:B------:R-:W-:Y:S02]  /*1a30*/  IMAD.MOV.U32 R11, RZ, RZ, R22 ;  /* 0x000000ffff0b7224 */ /* 0x000fe400078e0016 */
[----:B------:R-:W-:Y:S02]  /*1a40*/  IMAD.MOV.U32 R26, RZ, RZ, R3 ;  /* 0x000000ffff1a7224 */ /* 0x000fe400078e0003 */
[----:B------:R-:W-:Y:S02]  /*1a50*/  IMAD.MOV.U32 R27, RZ, RZ, R4 ;  /* 0x000000ffff1b7224 */ /* 0x000fe400078e0004 */
[----:B------:R-:W-:-:S07]  /*1a60*/  IMAD.IADD R10, R19, 0x1, R17 ;  /* 0x00000001130a7824 */ /* 0x000fce00078e0211 */
.L_x_130:
[----:B----4-:R-:W-:Y:S01]  /*1a70*/  IMAD.MOV.U32 R23, RZ, RZ, R2 ;  /* 0x000000ffff177224 */ /* 0x010fe200078e0002 */
[----:B------:R-:W-:Y:S06]  /*1a80*/  @!P0 BRA `(.L_x_116) ;  /* 0x0000000000348947 */ /* 0x000fec0003800000 */
[----:B------:R-:W0:Y:S02]  /*1a90*/  LDC.64 R18, c[0x0][0x3d8] ;  /* 0x0000f600ff127b82 */ /* 0x000e240000000a00 */
[----:B0-----:R-:W-:-:S06]  /*1aa0*/  IMAD.WIDE R18, R11, 0x4, R18 ;  /* 0x000000040b127825 */ /* 0x001fcc00078e0212 */
[----:B------:R-:W2:Y:S02]  /*1ab0*/  LDG.E.CONSTANT R18, desc[UR6][R18.64] ;  /* 0x0000000612127981 */ /* 0x000ea4000c1e9900 */
[----:B--2---:R-:W-:-:S13]  /*1ac0*/  FSETP.NE.AND P3, PT, |R18|, +INF , PT ;  /* 0x7f8000001200780b */ /* 0x004fda0003f65200 */
[----:B------:R-:W-:Y:S05]  /*1ad0*/  @!P3 BRA `(.L_x_116) ;  /* 0x000000000020b947 */ /* 0x000fea0003800000 */
[----:B------:R-:W0:Y:S01]  /*1ae0*/  LDCU UR4, c[0x0][0x3d4] ;  /* 0x00007a80ff0477ac */ /* 0x000e220008000800 */
[----:B------:R-:W-:-:S06]  /*1af0*/  FMUL R18, R7, R18 ;  /* 0x0000001207127220 */ /* 0x000fcc0000400000 */
[----:B------:R-:W1:Y:S01]  /*1b00*/  FRND R18, R18 ;  /* 0x0000001200127307 */ /* 0x000e620000201000 */
[----:B0-----:R-:W-:Y:S02]  /*1b10*/  ISETP.LT.AND P3, PT, RZ, UR4, PT ;  /* 0x00000004ff007c0c */ /* 0x001fe4000bf61270 */
[----:B-1----:R-:W-:-:S04]  /*1b20*/  FMNMX.NAN R20, R18, 3, !PT ;  /* 0x4040000012147809 */ /* 0x002fc80007820000 */
[----:B------:R-:W-:-:S07]  /*1b30*/  FSETP.GT.AND P4, PT, R20, R13, PT ;  /* 0x0000000d1400720b */ /* 0x000fce0003f84000 */
[----:B------:R-:W-:-:S04]  /*1b40*/  @P3 FSEL R20, R13, R20, P4 ;  /* 0x000000140d143208 */ /* 0x000fc80002000000 */
[----:B------:R0:W1:Y:S03]  /*1b50*/  F2I.TRUNC.NTZ R23, R20 ;  /* 0x0000001400177305 */ /* 0x000066000020f100 */
.L_x_116:
[----:B-1----:R-:W-:Y:S01]  /*1b60*/  ISETP.NE.AND P3, PT, R23, R8, PT ;  /* 0x000000081700720c */ /* 0x002fe20003f65270 */
[----:B------:R-:W-:-:S12]  /*1b70*/  BSSY.RECONVERGENT B0, `(.L_x_117) ;  /* 0x000007b000007945 */ /* 0x000fd80003800200 */
[----:B------:R-:W-:Y:S05]  /*1b80*/  @!P3 BRA `(.L_x_118) ;  /* 0x0000000400e4b947 */ /* 0x000fea0003800000 */
[----:B------:R-:W1:Y:S02]  /*1b90*/  LDCU UR4, c[0x0][0x3ec] ;  /* 0x00007d80ff0477ac */ /* 0x000e640008000800 */
[----:B-1----:R-:W-:Y:S01]  /*1ba0*/  VIMNMX R5, PT, PT, R23, UR4, !PT ;  /* 0x0000000417057c48 */ /* 0x002fe2000ffe0100 */
[----:B------:R-:W-:Y:S06]  /*1bb0*/  @!P1 BRA `(.L_x_119) ;  /* 0x0000000000249947 */ /* 0x000fec0003800000 */
[----:B------:R-:W1:Y:S01]  /*1bc0*/  LDCU UR8, c[0x0][0x3e8] ;  /* 0x00007d00ff0877ac */ /* 0x000e620008000800 */
[----:B------:R-:W2:Y:S01]  /*1bd0*/  LDC.64 R18, c[0x0][0x3e0] ;  /* 0x0000f800ff127b82 */ /* 0x000ea20000000a00 */
[----:B------:R-:W-:-:S04]  /*1be0*/  VIADDMNMX R5, R5, -UR4, RZ, !PT ;  /* 0x8000000405057c46 */ /* 0x000fc8000f8001ff */
[----:B-1----:R-:W-:-:S04]  /*1bf0*/  ISETP.GE.AND P3, PT, R5, UR8, PT ;  /* 0x0000000805007c0c */ /* 0x002fc8000bf66270 */
[----:B------:R-:W-:-:S05]  /*1c00*/  SEL R5, R5, UR5, !P3 ;  /* 0x0000000505057c07 */ /* 0x000fca000d800000 */
[----:B--2---:R-:W-:-:S05]  /*1c10*/  IMAD.WIDE R18, R5, 0x4, R18 ;  /* 0x0000000405127825 */ /* 0x004fca00078e0212 */
[----:B------:R1:W5:Y:S01]  /*1c20*/  LDG.E.CONSTANT R5, desc[UR6][R18.64] ;  /* 0x0000000612057981 */ /* 0x000362000c1e9900 */
[----:B------:R-:W-:Y:S01]  /*1c30*/  IMAD.MOV.U32 R8, RZ, RZ, R23 ;  /* 0x000000ffff087224 */ /* 0x000fe200078e0017 */
[----:B------:R-:W-:Y:S06]  /*1c40*/  BRA `(.L_x_118) ;  /* 0x0000000400b47947 */ /* 0x000fec0003800000 */
.L_x_119:
[----:B------:R-:W-:Y:S01]  /*1c50*/  VIMNMX R5, PT, PT, R5, 0x1, !PT ;  /* 0x0000000105057848 */ /* 0x000fe20007fe0100 */
[----:B------:R-:W-:Y:S01]  /*1c60*/  UMOV UR4, 0x40c90fdb ;  /* 0x40c90fdb00047882 */ /* 0x000fe20000000000 */
[----:B------:R-:W-:Y:S01]  /*1c70*/  BSSY.RECONVERGENT B1, `(.L_x_120) ;  /* 0x000000f000017945 */ /* 0x000fe20003800200 */
[----:B------:R-:W-:Y:S01]  /*1c80*/  IMAD.U32 R21, RZ, RZ, UR4 ;  /* 0x00000004ff157e24 */ /* 0x000fe2000f8e00ff */
[----:B------:R-:W-:-:S04]  /*1c90*/  I2FP.F32.U32 R18, R5 ;  /* 0x0000000500127245 */ /* 0x000fc80000201000 */
        /* <DEDUP_REMOVED lines=8> */
[----:B------:R-:W-:Y:S01]  /*1d20*/  IMAD.MOV.U32 R8, RZ, RZ, R18 ;  /* 0x000000ffff087224 */ /* 0x000fe200078e0012 */
[----:B------:R-:W-:Y:S01]  /*1d30*/  MOV R18, 0x1d60 ;  /* 0x00001d6000127802 */ /* 0x000fe20000000f00 */
[----:B------:R-:W-:-:S07]  /*1d40*/  IMAD.MOV.U32 R5, RZ, RZ, 0x40c90fdb ;  /* 0x40c90fdbff057424 */ /* 0x000fce00078e00ff */
[----:B0-----:R-:W-:Y:S05]  /*1d50*/  CALL.REL.NOINC `($__internal_2_$__cuda_sm3x_div_rn_noftz_f32_slowpath) ;  /* 0x00000008009c7944 */ /* 0x001fea0003c00000 */
.L_x_121:
[----:B------:R-:W-:Y:S05]  /*1d60*/  BSYNC.RECONVERGENT B1 ;  /* 0x0000000000017941 */ /* 0x000fea0003800200 */
.L_x_120:
[C---:B------:R-:W-:Y:S01]  /*1d70*/  FMUL R22, R8.reuse, 0.63661974668502807617 ;  /* 0x3f22f98308167820 */ /* 0x040fe20000400000 */
[----:B------:R-:W-:Y:S01]  /*1d80*/  FSETP.GE.AND P3, PT, |R8|, 105615, PT ;  /* 0x47ce47800800780b */ /* 0x000fe20003f66200 */
[----:B------:R-:W-:Y:S04]  /*1d90*/  BSSY.RECONVERGENT B1, `(.L_x_122) ;  /* 0x0000034000017945 */ /* 0x000fe80003800200 */
        /* <DEDUP_REMOVED lines=11> */
[----:B------:R-:W-:Y:S01]  /*1e50*/  UMOV UR4, URZ ;  /* 0x000000ff00047c82 */ /* 0x000fe20008000000 */
[----:B------:R-:W-:Y:S02]  /*1e60*/  IMAD.MOV.U32 R24, RZ, RZ, RZ ;  /* 0x000000ffff187224 */ /* 0x000fe400078e00ff */
[----:B------:R-:W-:Y:S01]  /*1e70*/  IMAD.MOV.U32 R22, RZ, RZ, RZ ;  /* 0x000000ffff167224 */ /* 0x000fe200078e00ff */
[----:B------:R-:W-:-:S07]  /*1e80*/  LOP3.LUT R25, R5, 0x80000000, RZ, 0xfc, !PT ;  /* 0x8000000005197812 */ /* 0x000fce00078efcff */
.L_x_124:
[----:B-1----:R-:W0:Y:S02]  /*1e90*/  LDC.64 R18, c[0x4][RZ] ;  /* 0x01000000ff127b82 */ /* 0x002e240000000a00 */
[----:B0-----:R-:W-:-:S05]  /*1ea0*/  IMAD.WIDE.U32 R20, R22, 0x4, R18 ;  /* 0x0000000416147825 */ /* 0x001fca00078e0012 */
[----:B------:R-:W2:Y:S01]  /*1eb0*/  LDG.E.CONSTANT R18, desc[UR6][R20.64] ;  /* 0x0000000614127981 */ /* 0x000ea2000c1e9900 */
[C---:B------:R-:W-:Y:S02]  /*1ec0*/  IMAD R5, R22.reuse, 0x4, R1 ;  /* 0x0000000416057824 */ /* 0x040fe400078e0201 */
        /* <DEDUP_REMOVED lines=9> */
[C---:B-1----:R-:W-:Y:S01]  /*1f60*/  LOP3.LUT P3, R18, R8.reuse, 0x1f, RZ, 0xc0, !PT ;  /* 0x0000001f08127812 */ /* 0x042fe2000786c0ff */
[----:B------:R-:W-:-:S05]  /*1f70*/  VIADD R5, R8, 0xffffff80 ;  /* 0xffffff8008057836 */ /* 0x000fca0000000000 */
[----:B------:R-:W-:-:S05]  /*1f80*/  SHF.R.U32.HI R8, RZ, 0x5, R5 ;  /* 0x00000005ff087819 */ /* 0x000fca0000011605 */
[----:B------:R-:W-:-:S05]  /*1f90*/  IMAD R25, R8, -0x4, R1 ;  /* 0xfffffffc08197824 */ /* 0x000fca00078e0201 */
[----:B------:R-:W3:Y:S04]  /*1fa0*/  LDL R5, [R25+0x18] ;  /* 0x0000180019057983 */ /* 0x000ee80000100800 */
[----:B------:R-:W3:Y:S04]  /*1fb0*/  LDL R8, [R25+0x14] ;  /* 0x0000140019087983 */ /* 0x000ee80000100800 */
[----:B------:R-:W4:Y:S01]  /*1fc0*/  @P3 LDL R19, [R25+0x10] ;  /* 0x0000100019133983 */ /* 0x000f220000100800 */
[----:B------:R-:W-:Y:S01]  /*1fd0*/  UMOV UR8, 0x54442d19 ;  /* 0x54442d1900087882 */ /* 0x000fe20000000000 */
[----:B------:R-:W-:Y:S01]  /*1fe0*/  UMOV UR9, 0x3bf921fb ;  /* 0x3bf921fb00097882 */ /* 0x000fe20000000000 */
[----:B---3--:R-:W-:-:S02]  /*1ff0*/  @P3 SHF.L.W.U32.HI R5, R8, R18, R5 ;  /* 0x0000001208053219 */ /* 0x008fc40000010e05 */
[----:B----4-:R-:W-:-:S04]  /*2000*/  @P3 SHF.L.W.U32.HI R8, R19, R18, R8 ;  /* 0x0000001213083219 */ /* 0x010fc80000010e08 */
        /* <DEDUP_REMOVED lines=8> */
[----:B------:R-:W0:Y:S02]  /*2090*/  I2F.F64.S64 R18, R18 ;  /* 0x0000001200127312 */ /* 0x000e240000301c00 */
[----:B0-----:R-:W-:-:S10]  /*20a0*/  DMUL R20, R18, UR8 ;  /* 0x0000000812147c28 */ /* 0x001fd40008000000 */
[----:B------:R-:W0:Y:S02]  /*20b0*/  F2F.F32.F64 R20, R20 ;  /* 0x0000001400147310 */ /* 0x000e240000301000 */
[----:B0-2---:R-:W-:-:S07]  /*20c0*/  FSEL R5, -R20, R20, !P3 ;  /* 0x0000001414057208 */ /* 0x005fce0005800100 */
.L_x_123:
[----:B------:R-:W-:Y:S05]  /*20d0*/  BSYNC.RECONVERGENT B1 ;  /* 0x0000000000017941 */ /* 0x000fea0003800200 */
.L_x_122:
[----:B------:R-:W-:Y:S02]  /*20e0*/  IMAD.MOV.U32 R19, RZ, RZ, 0x37cbac00 ;  /* 0x37cbac00ff137424 */ /* 0x000fe400078e00ff */
[----:B------:R-:W-:Y:S01]  /*20f0*/  FMUL R8, R5, R5 ;  /* 0x0000000505087220 */ /* 0x000fe20000400000 */
[----:B------:R-:W-:Y:S01]  /*2100*/  IMAD.MOV.U32 R21, RZ, RZ, 0x394d4153 ;  /* 0x394d4153ff157424 */ /* 0x000fe200078e00ff */
[----:B0-----:R-:W-:Y:S01]  /*2110*/  LOP3.LUT R20, R22, 0x1, RZ, 0xc0, !PT ;  /* 0x0000000116147812 */ /* 0x001fe200078ec0ff */
        /* <DEDUP_REMOVED lines=29> */
.L_x_126:
[----:B------:R-:W-:Y:S05]  /*22f0*/  BSYNC.RECONVERGENT B1 ;  /* 0x0000000000017941 */ /* 0x000fea0003800200 */
.L_x_125:
[----:B------:R-:W-:Y:S02]  /*2300*/  IMAD.MOV.U32 R5, RZ, RZ, R8 ;  /* 0x000000ffff057224 */ /* 0x000fe400078e0008 */
[----:B------:R-:W-:-:S07]  /*2310*/  IMAD.MOV.U32 R8, RZ, RZ, R23 ;  /* 0x000000ffff087224 */ /* 0x000fce00078e0017 */
.L_x_118:
[----:B------:R-:W-:Y:S05]  /*2320*/  BSYNC.RECONVERGENT B0 ;  /* 0x0000000000007941 */ /* 0x000fea0003800200 */
.L_x_117:
[----:B-1----:R-:W1:Y:S02]  /*2330*/  LDC.64 R18, c[0x0][0x398] ;  /* 0x0000e600ff127b82 */ /* 0x002e640000000a00 */
[----:B-1----:R-:W-:-:S06]  /*2340*/  IMAD.WIDE R24, R11, 0x4, R18 ;  /* 0x000000040b187825 */ /* 0x002fcc00078e0212 */
[----:B------:R-:W1:Y:S01]  /*2350*/  @P2 LDC.64 R18, c[0x0][0x3a8] ;  /* 0x0000ea00ff122b82 */ /* 0x000e620000000a00 */
[----:B------:R-:W-:Y:S01]  /*2360*/  SHF.R.S32.HI R28, RZ, 0x1f, R11 ;  /* 0x0000001fff1c7819 */ /* 0x000fe2000001140b */
[----:B------:R-:W2:Y:S01]  /*2370*/  LDG.E.CONSTANT R24, desc[UR6][R24.64] ;  /* 0x0000000618187981 */ /* 0x000ea2000c1e9900 */
[----:B-1----:R-:W-:-:S04]  /*2380*/  @P2 LEA R18, P3, R11, R18, 0x2 ;  /* 0x000000120b122211 */ /* 0x002fc800078610ff */
[----:B------:R-:W-:-:S05]  /*2390*/  @P2 LEA.HI.X R19, R11, R19, R28, 0x2, P3 ;  /* 0x000000130b132211 */ /* 0x000fca00018f141c */
[----:B------:R1:W5:Y:S02]  /*23a0*/  @P2 LDG.E.CONSTANT R29, desc[UR6][R18.64] ;  /* 0x00000006121d2981 */ /* 0x000364000c1e9900 */
[----:B-----5:R-:W-:-:S04]  /*23b0*/  FADD R30, -R5, 1 ;  /* 0x3f800000051e7421 */ /* 0x020fc80000000100 */
[----:B------:R-:W-:Y:S01]  /*23c0*/  FMUL R30, R30, 0.5 ;  /* 0x3f0000001e1e7820 */ /* 0x000fe20000400000 */
[----:B--2---:R-:W-:-:S04]  /*23d0*/  FADD R21, R24, R27 ;  /* 0x0000001b18157221 */ /* 0x004fc80000000000 */
[----:B0-----:R-:W-:-:S04]  /*23e0*/  FMUL R20, R30, R21 ;  /* 0x000000151e147220 */ /* 0x001fc80000400000 */
[----:B------:R-:W-:Y:S01]  /*23f0*/  FFMA R4, R5, R4, R20 ;  /* 0x0000000405047223 */ /* 0x000fe20000000014 */
[----:B-1----:R-:W-:Y:S06]  /*2400*/  @P2 BRA `(.L_x_127) ;  /* 0x00000000004c2947 */ /* 0x002fec0003800000 */
[----:B------:R-:W0:Y:S01]  /*2410*/  LDCU.128 UR12, c[0x0][0x380] ;  /* 0x00007000ff0c77ac */ /* 0x000e220008000c00 */
[C---:B------:R-:W-:Y:S01]  /*2420*/  IMAD.SHL.U32 R22, R11.reuse, 0x4, RZ ;  /* 0x000000040b167824 */ /* 0x040fe200078e00ff */
[----:B------:R-:W-:Y:S01]  /*2430*/  SHF.L.U64.HI R23, R11, 0x2, R28 ;  /* 0x000000020b177819 */ /* 0x000fe2000001021c */
[----:B------:R-:W1:Y:S03]  /*2440*/  LDCU.64 UR8, c[0x0][0x390] ;  /* 0x00007200ff0877ac */ /* 0x000e660008000a00 */
[C---:B0-----:R-:W-:Y:S02]  /*2450*/  IADD3 R18, P3, PT, R22.reuse, UR12, RZ ;  /* 0x0000000c16127c10 */ /* 0x041fe4000ff7e0ff */
[C---:B------:R-:W-:Y:S02]  /*2460*/  IADD3 R20, P4, PT, R22.reuse, UR14, RZ ;  /* 0x0000000e16147c10 */ /* 0x040fe4000ff9e0ff */
[----:B-1----:R-:W-:-:S02]  /*2470*/  IADD3 R22, P6, PT, R22, UR8, RZ ;  /* 0x0000000816167c10 */ /* 0x002fc4000ffde0ff */
[C---:B------:R-:W-:Y:S02]  /*2480*/  IADD3.X R19, PT, PT, R23.reuse, UR13, RZ, P3, !PT ;  /* 0x0000000d17137c10 */ /* 0x040fe40009ffe4ff */
[C---:B------:R-:W-:Y:S02]  /*2490*/  IADD3.X R21, PT, PT, R23.reuse, UR15, RZ, P4, !PT ;  /* 0x0000000f17157c10 */ /* 0x040fe4000a7fe4ff */
[----:B------:R-:W-:Y:S01]  /*24a0*/  IADD3.X R23, PT, PT, R23, UR9, RZ, P6, !PT ;  /* 0x0000000917177c10 */ /* 0x000fe2000b7fe4ff */
[----:B------:R-:W2:Y:S04]  /*24b0*/  LDG.E.CONSTANT R25, desc[UR6][R18.64] ;  /* 0x0000000612197981 */ /* 0x000ea8000c1e9900 */
[----:B------:R-:W2:Y:S04]  /*24c0*/  LDG.E.CONSTANT R32, desc[UR6][R20.64] ;  /* 0x0000000614207981 */ /* 0x000ea8000c1e9900 */
[----:B------:R-:W3:Y:S04]  /*24d0*/  LDG.E.CONSTANT R22, desc[UR6][R22.64] ;  /* 0x0000000616167981 */ /* 0x000ee8000c1e9900 */
[----:B------:R-:W3:Y:S04]  /*24e0*/  LDG.E.CONSTANT R27, desc[UR6][R20.64+-0x4] ;  /* 0xfffffc06141b7981 */ /* 0x000ee8000c1e9900 */
[----:B------:R-:W4:Y:S01]  /*24f0*/  LDG.E.CONSTANT R29, desc[UR6][R18.64+-0x4] ;  /* 0xfffffc06121d7981 */ /* 0x000f22000c1e9900 */
[----:B--2---:R-:W-:Y:S01]  /*2500*/  FADD R25, R25, -R32 ;  /* 0x8000002019197221 */ /* 0x004fe20000000000 */
[C---:B---3--:R-:W-:Y:S01]  /*2510*/  FADD R32, R22.reuse, -R27 ;  /* 0x8000001b16207221 */ /* 0x048fe20000000000 */
[----:B----4-:R-:W-:-:S05]  /*2520*/  FADD R29, R22, -R29 ;  /* 0x8000001d161d7221 */ /* 0x010fca0000000000 */
[----:B------:R-:W-:-:S07]  /*2530*/  FMNMX3 R29, |R32|, |R29|, R25, !PT ;  /* 0x4000001d201d7276 */ /* 0x000fce0007800219 */
.L_x_127:
[----:B------:R-:W-:-:S04]  /*2540*/  FADD R19, R29, R26 ;  /* 0x0000001a1d137221 */ /* 0x000fc80000000000 */
[----:B------:R-:W-:-:S04]  /*2550*/  FMUL R30, R30, R19 ;  /* 0x000000131e1e7220 */ /* 0x000fc80000400000 */
[----:B------:R-:W-:-:S04]  /*2560*/  FFMA R3, R5, R3, R30 ;  /* 0x0000000305037223 */ /* 0x000fc8000000001e */
[----:B------:R-:W-:Y:S01]  /*2570*/  FMUL R25, R6, R3 ;  /* 0x0000000306197220 */ /* 0x000fe20000400000 */
[----:B------:R-:W-:Y:S06]  /*2580*/  @!P5 BRA `(.L_x_128) ;  /* 0x000000000020d947 */ /* 0x000fec0003800000 */
[----:B------:R-:W0:Y:S01]  /*2590*/  LDCU UR4, c[0x0][0x3c8] ;  /* 0x00007900ff0477ac */ /* 0x000e220008000800 */
[----:B------:R-:W-:Y:S02]  /*25a0*/  IMAD.MOV.U32 R18, RZ, RZ, R12 ;  /* 0x000000ffff127224 */ /* 0x000fe400078e000c */
[----:B------:R-:W-:Y:S02]  /*25b0*/  IMAD.MOV.U32 R19, RZ, RZ, R9 ;  /* 0x000000ffff137224 */ /* 0x000fe400078e0009 */
[----:B0-----:R-:W-:Y:S02]  /*25c0*/  IMAD R28, R28, UR4, RZ ;  /* 0x000000041c1c7c24 */ /* 0x001fe4000f8e02ff */
[----:B------:R-:W-:-:S04]  /*25d0*/  IMAD.WIDE.U32 R18, R11, UR4, R18 ;  /* 0x000000040b127c25 */ /* 0x000fc8000f8e0012 */
[----:B------:R-:W-:-:S04]  /*25e0*/  IMAD R23, R11, R0, R28 ;  /* 0x000000000b177224 */ /* 0x000fc800078e021c */
[----:B------:R-:W-:Y:S01]  /*25f0*/  IMAD.IADD R23, R19, 0x1, R23 ;  /* 0x0000000113177824 */ /* 0x000fe200078e0217 */
[----:B------:R-:W-:Y:S06]  /*2600*/  BRA `(.L_x_129) ;  /* 0x0000000000087947 */ /* 0x000fec0003800000 */
.L_x_128:
[----:B------:R-:W-:-:S05]  /*2610*/  IADD3 R18, P3, PT, R11, R16, RZ ;  /* 0x000000100b127210 */ /* 0x000fca0007f7e0ff */
[----:B------:R-:W-:-:S08]  /*2620*/  IMAD.X R23, R28, 0x1, R10, P3 ;  /* 0x000000011c177824 */ /* 0x000fd000018e060a */
.L_x_129:
        /* <DEDUP_REMOVED lines=8> */
[----:B------:R-:W-:Y:S02]  /*26b0*/  IMAD.MOV.U32 R26, RZ, RZ, R29 ;  /* 0x000000ffff1a7224 */ /* 0x000fe400078e001d */
[----:B------:R-:W-:Y:S01]  /*26c0*/  IMAD.MOV.U32 R27, RZ, RZ, R24 ;  /* 0x000000ffff1b7224 */ /* 0x000fe200078e0018 */
[----:B0-----:R-:W-:-:S02]  /*26d0*/  IADD3 R18, P3, PT, R22, UR8, RZ ;  /* 0x0000000816127c10 */ /* 0x001fc4000ff7e0ff */
[C---:B-1----:R-:W-:Y:S02]  /*26e0*/  IADD3 R20, P4, PT, R22.reuse, UR12, RZ ;  /* 0x0000000c16147c10 */ /* 0x042fe4000ff9e0ff */
[----:B------:R-:W-:Y:S02]  /*26f0*/  IADD3 R22, P6, PT, R22, UR14, RZ ;  /* 0x0000000e16167c10 */ /* 0x000fe4000ffde0ff */
[C---:B------:R-:W-:Y:S02]  /*2700*/  IADD3.X R19, PT, PT, R23.reuse, UR9, RZ, P3, !PT ;  /* 0x0000000917137c10 */ /* 0x040fe40009ffe4ff */
[C---:B------:R-:W-:Y:S02]  /*2710*/  IADD3.X R21, PT, PT, R23.reuse, UR13, RZ, P4, !PT ;  /* 0x0000000d17157c10 */ /* 0x040fe4000a7fe4ff */
[----:B------:R-:W-:Y:S01]  /*2720*/  IADD3.X R23, PT, PT, R23, UR15, RZ, P6, !PT ;  /* 0x0000000f17177c10 */ /* 0x000fe2000b7fe4ff */
[----:B------:R4:W-:Y:S01]  /*2730*/  STG.E desc[UR6][R18.64], R4 ;  /* 0x0000000412007986 */ /* 0x0009e2000c101906 */
[----:B--2---:R-:W-:-:S03]  /*2740*/  ISETP.NE.AND P3, PT, R11, UR4, PT ;  /* 0x000000040b007c0c */ /* 0x004fc6000bf65270 */
[----:B------:R4:W-:Y:S04]  /*2750*/  STG.E desc[UR6][R20.64], R31 ;  /* 0x0000001f14007986 */ /* 0x0009e8000c101906 */
[----:B------:R4:W-:Y:S06]  /*2760*/  STG.E desc[UR6][R22.64], R25 ;  /* 0x0000001916007986 */ /* 0x0009ec000c101906 */
[----:B------:R-:W-:Y:S05]  /*2770*/  @P3 BRA `(.L_x_130) ;  /* 0xfffffff000bc3947 */ /* 0x000fea000383ffff */
.L_x_105:
[----:B------:R-:W5:Y:S01]  /*2780*/  LDCU UR4, c[0x0][0x3c8] ;  /* 0x00007900ff0477ac */ /* 0x000f620008000800 */
[----:B------:R-:W-:-:S05]  /*2790*/  IMAD.IADD R12, R15, 0x1, R12 ;  /* 0x000000010f0c7824 */ /* 0x000fca00078e020c */
[----:B-----5:R-:W-:-:S13]  /*27a0*/  ISETP.GE.AND P1, PT, R12, UR4, PT ;  /* 0x000000040c007c0c */ /* 0x020fda000bf26270 */
[----:B------:R-:W-:Y:S05]  /*27b0*/  @!P1 BRA `(.L_x_131) ;  /* 0xffffffd8006c9947 */ /* 0x000fea000383ffff */
[----:B------:R-:W-:Y:S05]  /*27c0*/  EXIT ;  /* 0x000000000000794d */ /* 0x000fea0003800000 */
        .weak           $__internal_2_$__cuda_sm3x_div_rn_noftz_f32_slowpath
        .type           $__internal_2_$__cuda_sm3x_div_rn_noftz_f32_slowpath,@function
        .size           $__internal_2_$__cuda_sm3x_div_rn_noftz_f32_slowpath,(.L_x_159 - $__internal_2_$__cuda_sm3x_div_rn_noftz_f32_slowpath)
$__internal_2_$__cuda_sm3x_div_rn_noftz_f32_slowpath:
[----:B------:R-:W-:Y:S01]  /*27d0*/  SHF.R.U32.HI R19, RZ, 0x17, R8 ;  /* 0x00000017ff137819 */ /* 0x000fe20000011608 */
[----:B------:R-:W-:Y:S01]  /*27e0*/  BSSY.RECONVERGENT B2, `(.L_x_132) ;  /* 0x0000062000027945 */ /* 0x000fe20003800200 */
        /* <DEDUP_REMOVED lines=32> */
.L_x_133:
[----:B------:R-:W-:Y:S01]  /*29f0*/  LEA R21, R19, 0xc0800000, 0x17 ;  /* 0xc080000013157811 */ /* 0x000fe200078eb8ff */
[----:B------:R-:W-:Y:S01]  /*2a00*/  VIADD R28, R28, 0xffffff81 ;  /* 0xffffff811c1c7836 */ /* 0x000fe20000000000 */
[----:B------:R-:W-:Y:S03]  /*2a10*/  BSSY.RECONVERGENT B3, `(.L_x_138) ;  /* 0x0000035000037945 */ /* 0x000fe60003800200 */
[----:B------:R-:W-:Y:S02]  /*2a20*/  IMAD.IADD R25, R8, 0x1, -R21 ;  /* 0x0000000108197824 */ /* 0x000fe400078e0a15 */
[C---:B------:R-:W-:Y:S02]  /*2a30*/  IMAD R5, R28.reuse, -0x800000, R5 ;  /* 0xff8000001c057824 */ /* 0x040fe400078e0205 */
[----:B------:R0:W1:Y:S01]  /*2a40*/  MUFU.RCP R8, R25 ;  /* 0x0000001900087308 */ /* 0x0000620000001000 */
[----:B------:R-:W-:Y:S01]  /*2a50*/  FADD.FTZ R24, -R25, -RZ ;  /* 0x800000ff19187221 */ /* 0x000fe20000010100 */
        /* <DEDUP_REMOVED lines=23> */
[C---:B------:R-:W-:Y:S02]  /*2bd0*/  ISETP.NE.AND P6, PT, R25.reuse, RZ, PT ;  /* 0x000000ff1900720c */ /* 0x040fe40003fc5270 */
[----:B------:R-:W-:Y:S02]  /*2be0*/  ISETP.NE.AND P4, PT, R25, RZ, PT ;  /* 0x000000ff1900720c */ /* 0x000fe40003f85270 */
[----:B------:R-:W-:Y:S01]  /*2bf0*/  LOP3.LUT R20, R19, 0x7fffff, RZ, 0xc0, !PT ;  /* 0x007fffff13147812 */ /* 0x000fe200078ec0ff */
[CCC-:B------:R-:W-:Y:S01]  /*2c00*/  FFMA.RP R19, R8.reuse, R24.reuse, R21.reuse ;  /* 0x0000001808137223 */ /* 0x1c0fe20000008015 */
[----:B------:R-:W-:Y:S01]  /*2c10*/  FFMA.RM R8, R8, R24, R21 ;  /* 0x0000001808087223 */ /* 0x000fe20000004015 */
[----:B------:R-:W-:Y:S01]  /*2c20*/  VIADD R21, R25, 0x20 ;  /* 0x0000002019157836 */ /* 0x000fe20000000000 */
[----:B------:R-:W-:Y:S01]  /*2c30*/  LOP3.LUT R20, R20, 0x800000, RZ, 0xfc, !PT ;  /* 0x0080000014147812 */ /* 0x000fe200078efcff */
[----:B------:R-:W-:-:S02]  /*2c40*/  IMAD.MOV R24, RZ, RZ, -R25 ;  /* 0x000000ffff187224 */ /* 0x000fc400078e0a19 */
        /* <DEDUP_REMOVED lines=13> */
.L_x_140:
[----:B------:R-:W-:-:S04]  /*2d20*/  LOP3.LUT R5, R5, 0x80000000, RZ, 0xc0, !PT ;  /* 0x8000000005057812 */ /* 0x000fc800078ec0ff */
[----:B------:R-:W-:Y:S01]  /*2d30*/  LOP3.LUT R5, R5, 0x7f800000, RZ, 0xfc, !PT ;  /* 0x7f80000005057812 */ /* 0x000fe200078efcff */
[----:B------:R-:W-:Y:S06]  /*2d40*/  BRA `(.L_x_141) ;  /* 0x0000000000047947 */ /* 0x000fec0003800000 */
.L_x_139:
[----:B------:R-:W-:-:S07]  /*2d50*/  IMAD R5, R20, 0x800000, R5 ;  /* 0x0080000014057824 */ /* 0x000fce00078e0205 */
.L_x_141:
[----:B------:R-:W-:Y:S05]  /*2d60*/  BSYNC.RECONVERGENT B3 ;  /* 0x0000000000037941 */ /* 0x000fea0003800200 */
.L_x_138:
[----:B------:R-:W-:Y:S05]  /*2d70*/  BRA `(.L_x_142) ;  /* 0x0000000000207947 */ /* 0x000fea0003800000 */
.L_x_137:
[----:B------:R-:W-:-:S04]  /*2d80*/  LOP3.LUT R5, R8, 0x80000000, R5, 0x48, !PT ;  /* 0x8000000008057812 */ /* 0x000fc800078e4805 */
[----:B------:R-:W-:Y:S01]  /*2d90*/  LOP3.LUT R5, R5, 0x7f800000, RZ, 0xfc, !PT ;  /* 0x7f80000005057812 */ /* 0x000fe200078efcff */
[----:B------:R-:W-:Y:S06]  /*2da0*/  BRA `(.L_x_142) ;  /* 0x0000000000147947 */ /* 0x000fec0003800000 */
.L_x_136:
[----:B------:R-:W-:Y:S01]  /*2db0*/  LOP3.LUT R5, R8, 0x80000000, R5, 0x48, !PT ;  /* 0x8000000008057812 */ /* 0x000fe200078e4805 */
[----:B------:R-:W-:Y:S06]  /*2dc0*/  BRA `(.L_x_142) ;  /* 0x00000000000c7947 */ /* 0x000fec0003800000 */
.L_x_135:
[----:B------:R-:W0:Y:S01]  /*2dd0*/  MUFU.RSQ R5, -QNAN ;  /* 0xffc0000000057908 */ /* 0x000e220000001400 */
[----:B------:R-:W-:Y:S05]  /*2de0*/  BRA `(.L_x_142) ;  /* 0x0000000000047947 */ /* 0x000fea0003800000 */
.L_x_134:
[----:B------:R-:W-:-:S07]  /*2df0*/  FADD.FTZ R5, R5, R8 ;  /* 0x0000000805057221 */ /* 0x000fce0000010000 */
.L_x_142:
[----:B------:R-:W-:Y:S05]  /*2e00*/  BSYNC.RECONVERGENT B2 ;  /* 0x0000000000027941 */ /* 0x000fea0003800200 */
.L_x_132:
[----:B------:R-:W-:Y:S02]  /*2e10*/  IMAD.MOV.U32 R19, RZ, RZ, 0x0 ;  /* 0x00000000ff137424 */ /* 0x000fe400078e00ff */
[----:B0-----:R-:W-:Y:S02]  /*2e20*/  IMAD.MOV.U32 R8, RZ, RZ, R5 ;  /* 0x000000ffff087224 */ /* 0x001fe400078e0005 */
[----:B------:R-:W-:Y:S05]  /*2e30*/  RET.REL.NODEC R18 `(lpc_batch_f32_v2) ;  /* 0xffffffd012707950 */ /* 0x000fea0003c3ffff */
.L_x_143:
        /* <DEDUP_REMOVED lines=12> */
.L_x_159:


//--------------------- .nv.global.init           --------------------------
	.section	.nv.global.init,"aw",@progbits
	.align	16
.nv.global.init:
	.type		__cudart_sin_cos_coeffs,@object
	.size		__cudart_sin_cos_coeffs,(__cudart_i2opi_d - __cudart_sin_cos_coeffs)
__cudart_sin_cos_coeffs:
        /*0000*/ 	.byte	0x46, 0xd2, 0xb0, 0x2c, 0xf1, 0xe5, 0x5a, 0xbe, 0x92, 0xe3, 0xac, 0x69, 0xe3, 0x1d, 0xc7, 0x3e
        /*0010*/ 	.byte	0xa1, 0x62, 0xdb, 0x19, 0xa0, 0x01, 0x2a, 0xbf, 0x18, 0x08, 0x11, 0x11, 0x11, 0x11, 0x81, 0x3f
        /*0020*/ 	.byte	0x54, 0x55, 0x55, 0x55, 0x55, 0x55, 0xc5, 0xbf, 0x00, 0x00, 0x00, 0x00, 0x00, 0x00, 0x00, 0x00
        /*0030*/ 	.byte	0x00, 0x00, 0x00, 0x00, 0x00, 0x00, 0x00, 0x00, 0x64, 0x81, 0xfd, 0x20, 0x83, 0xff, 0xa8, 0xbd
        /*0040*/ 	.byte	0x28, 0x85, 0xef, 0xc1, 0xa7, 0xee, 0x21, 0x3e, 0xd9, 0xe6, 0x06, 0x8e, 0x4f, 0x7e, 0x92, 0xbe
        /*0050*/ 	.byte	0xe9, 0xbc, 0xdd, 0x19, 0xa0, 0x01, 0xfa, 0x3e, 0x47, 0x5d, 0xc1, 0x16, 0x6c, 0xc1, 0x56, 0xbf
        /*0060*/ 	.byte	0x51, 0x55, 0x55, 0x55, 0x55, 0x55, 0xa5, 0x3f, 0x00, 0x00, 0x00, 0x00, 0x00, 0x00, 0xe0, 0xbf
        /*0070*/ 	.byte	0x00, 0x00, 0x00, 0x00, 0x00, 0x00, 0xf0, 0x3f, 0x00, 0x00, 0x00, 0x00, 0x00, 0x00, 0x00, 0x00
	.type		__cudart_i2opi_d,@object
	.size		__cudart_i2opi_d,(__cudart_i2opi_f - __cudart_i2opi_d)
__cudart_i2opi_d:
        /* <DEDUP_REMOVED lines=9> */
	.type		__cudart_i2opi_f,@object
	.size		__cudart_i2opi_f,(.L_0 - __cudart_i2opi_f)
__cudart_i2opi_f:
        /*0110*/ 	.byte	0x41, 0x90, 0x43, 0x3c, 0x99, 0x95, 0x62, 0xdb, 0xc0, 0xdd, 0x34, 0xf5, 0xd1, 0x57, 0x27, 0xfc
        /*0120*/ 	.byte	0x29, 0x15, 0x44, 0x4e, 0x6e, 0x83, 0xf9, 0xa2
.L_0:


//--------------------- .nv.shared.reserved.0     --------------------------
	.section	.nv.shared.reserved.0,"aw",@nobits
	.weak		__nv_reservedSMEM_offset_0_alias
	.size		__nv_reservedSMEM_offset_0_alias, 0, 64
	.other		__nv_reservedSMEM_offset_0_alias,@"STO_CUDA_RESERVED_SHARED STV_DEFAULT"
__nv_reservedSMEM_offset_0_alias:
	.zero		0
	.zero		64


//--------------------- .nv.constant0.lpc_many_series_one_param_time_major_f32 --------------------------
	.section	.nv.constant0.lpc_many_series_one_param_time_major_f32,"a",@progbits
	.sectionflags	@""
	.align	4
.nv.constant0.lpc_many_series_one_param_time_major_f32:
	.zero		992


//--------------------- .nv.constant0.lpc_batch_f32 --------------------------
	.section	.nv.constant0.lpc_batch_f32,"a",@progbits
	.sectionflags	@""
	.align	4
.nv.constant0.lpc_batch_f32:
	.zero		1016


//--------------------- .nv.constant0.lpc_batch_f32_v2 --------------------------
	.section	.nv.constant0.lpc_batch_f32_v2,"a",@progbits
	.sectionflags	@""
	.align	4
.nv.constant0.lpc_batch_f32_v2:
	.zero		1040


//--------------------- SYMBOLS --------------------------

	.type		.nv.reservedSmem.offset0,@object
	.size		.nv.reservedSmem.offset0,0x4
